	.target	sm_90a

	.elftype	@"ET_EXEC"


//--------------------- .note.nv.tkinfo           --------------------------
	.section	.note.nv.tkinfo,"",@"SHT_NOTE"
	.sectionflags	@"SHF_NOTE_NV_TKINFO"
	.tkinfo
        /*0018*/ 	.word	0x00000002
        /*0030*/ 	.string	""
        /*0030*/ 	.string	"ptxas"
        /*0030*/ 	.string	"Cuda compilation tools, release 13.0, V13.0.88"
        /*0030*/ 	.string	"Build cuda_13.0.r13.0/compiler.36424714_0"
        /*0030*/ 	.string	"-arch sm_90a -m 64 "



//--------------------- .note.nv.cuinfo           --------------------------
	.section	.note.nv.cuinfo,"",@"SHT_NOTE"
	.sectionflags	@"SHF_NOTE_NV_CUINFO"
        /*0018*/ 	.short	0x0002
        /*001a*/ 	.short	0x005a
        /*001c*/ 	.short	0x0082
	.zero		2


//--------------------- .nv.info                  --------------------------
	.section	.nv.info,"",@"SHT_CUDA_INFO"
	.align	4


	//----- nvinfo : EIATTR_REGCOUNT
	.align		4
        /*0000*/ 	.byte	0x04, 0x2f
        /*0002*/ 	.short	(.L_15 - .L_14)
	.align		4
.L_14:
        /*0004*/ 	.word	index@(_ZN7cutlass13device_kernelINS_4gemm6kernel13GemmUniversalIN4cute5tupleIJiiiiEEENS1_10collective13CollectiveMmaINS1_34MainloopSm90TmaGmmaWarpSpecializedILi5ENS5_IJNS4_1CILi2EEENSA_ILi4EEENSA_ILi1EEEEEENS1_35KernelTmaWarpSpecializedCooperativeEEENS5_IJNSA_ILi128EEESH_NSA_ILi64EEEEEENS_6half_tENS5_IJlSD_lEEESK_NS5_IJSD_llEEENS4_8TiledMMAINS4_8MMA_AtomIJNS4_4SM904GMMA26MMA_64x128x16_F32F16F16_SSILNSQ_5MajorE0ELSS_1ELNSQ_7ScaleInE1ELST_1EEEEEENS4_6LayoutINS5_IJSB_SD_SD_EEENS5_IJSD_NSA_ILi0EEESY_EEEEENS5_IJNS4_10UnderscoreES11_S11_EEEEENS4_23SM90_TMA_LOAD_MULTICASTENS4_14ComposedLayoutINS4_7SwizzleILi3ELi4ELi3EEENS4_18smem_ptr_flag_bitsILi16EEENSW_INS5_IJNSA_ILi8EEESI_EEENS5_IJSI_SD_EEEEEEEvNS4_8identityES14_NS15_IS17_S19_NSW_INS5_IJSI_S1A_EEENS5_IJSD_SI_EEEEEEEvS1F_EENS_8epilogue10collective6detail29Sm90TmaWarpSpecializedAdapterINS1M_15DefaultEpilogueISK_SL_SL_NS1L_6thread17LinearCombinationISK_Li1EffLNS1Q_9ScaleType4KindE0ELNS_15FloatRoundStyleE2ESK_EENS1_15EpilogueDefaultEEEEEvvEEEEvNT_6ParamsE)
        /*0008*/ 	.word	0x000000a8


	//----- nvinfo : EIATTR_FRAME_SIZE
	.align		4
.L_15:
        /*000c*/ 	.byte	0x04, 0x11
        /*000e*/ 	.short	(.L_17 - .L_16)
	.align		4
.L_16:
        /*0010*/ 	.word	index@(_ZN7cutlass13device_kernelINS_4gemm6kernel13GemmUniversalIN4cute5tupleIJiiiiEEENS1_10collective13CollectiveMmaINS1_34MainloopSm90TmaGmmaWarpSpecializedILi5ENS5_IJNS4_1CILi2EEENSA_ILi4EEENSA_ILi1EEEEEENS1_35KernelTmaWarpSpecializedCooperativeEEENS5_IJNSA_ILi128EEESH_NSA_ILi64EEEEEENS_6half_tENS5_IJlSD_lEEESK_NS5_IJSD_llEEENS4_8TiledMMAINS4_8MMA_AtomIJNS4_4SM904GMMA26MMA_64x128x16_F32F16F16_SSILNSQ_5MajorE0ELSS_1ELNSQ_7ScaleInE1ELST_1EEEEEENS4_6LayoutINS5_IJSB_SD_SD_EEENS5_IJSD_NSA_ILi0EEESY_EEEEENS5_IJNS4_10UnderscoreES11_S11_EEEEENS4_23SM90_TMA_LOAD_MULTICASTENS4_14ComposedLayoutINS4_7SwizzleILi3ELi4ELi3EEENS4_18smem_ptr_flag_bitsILi16EEENSW_INS5_IJNSA_ILi8EEESI_EEENS5_IJSI_SD_EEEEEEEvNS4_8identityES14_NS15_IS17_S19_NSW_INS5_IJSI_S1A_EEENS5_IJSD_SI_EEEEEEEvS1F_EENS_8epilogue10collective6detail29Sm90TmaWarpSpecializedAdapterINS1M_15DefaultEpilogueISK_SL_SL_NS1L_6thread17LinearCombinationISK_Li1EffLNS1Q_9ScaleType4KindE0ELNS_15FloatRoundStyleE2ESK_EENS1_15EpilogueDefaultEEEEEvvEEEEvNT_6ParamsE)
        /*0014*/ 	.word	0x00000000


	//----- nvinfo : EIATTR_MIN_STACK_SIZE
	.align		4
.L_17:
        /*0018*/ 	.byte	0x04, 0x12
        /*001a*/ 	.short	(.L_19 - .L_18)
	.align		4
.L_18:
        /*001c*/ 	.word	index@(_ZN7cutlass13device_kernelINS_4gemm6kernel13GemmUniversalIN4cute5tupleIJiiiiEEENS1_10collective13CollectiveMmaINS1_34MainloopSm90TmaGmmaWarpSpecializedILi5ENS5_IJNS4_1CILi2EEENSA_ILi4EEENSA_ILi1EEEEEENS1_35KernelTmaWarpSpecializedCooperativeEEENS5_IJNSA_ILi128EEESH_NSA_ILi64EEEEEENS_6half_tENS5_IJlSD_lEEESK_NS5_IJSD_llEEENS4_8TiledMMAINS4_8MMA_AtomIJNS4_4SM904GMMA26MMA_64x128x16_F32F16F16_SSILNSQ_5MajorE0ELSS_1ELNSQ_7ScaleInE1ELST_1EEEEEENS4_6LayoutINS5_IJSB_SD_SD_EEENS5_IJSD_NSA_ILi0EEESY_EEEEENS5_IJNS4_10UnderscoreES11_S11_EEEEENS4_23SM90_TMA_LOAD_MULTICASTENS4_14ComposedLayoutINS4_7SwizzleILi3ELi4ELi3EEENS4_18smem_ptr_flag_bitsILi16EEENSW_INS5_IJNSA_ILi8EEESI_EEENS5_IJSI_SD_EEEEEEEvNS4_8identityES14_NS15_IS17_S19_NSW_INS5_IJSI_S1A_EEENS5_IJSD_SI_EEEEEEEvS1F_EENS_8epilogue10collective6detail29Sm90TmaWarpSpecializedAdapterINS1M_15DefaultEpilogueISK_SL_SL_NS1L_6thread17LinearCombinationISK_Li1EffLNS1Q_9ScaleType4KindE0ELNS_15FloatRoundStyleE2ESK_EENS1_15EpilogueDefaultEEEEEvvEEEEvNT_6ParamsE)
        /*0020*/ 	.word	0x00000000
.L_19:


//--------------------- .nv.compat                --------------------------
	.section	.nv.compat,"",@"SHT_CUDA_COMPAT_INFO"
	.align	4
        /*0000*/ 	.byte	0x02, 0x09, 0x01, 0x00, 0x02, 0x02, 0x04, 0x00, 0x02, 0x05, 0x05, 0x00, 0x03, 0x07, 0x01, 0x01
        /*0010*/ 	.byte	0x02, 0x03, 0x01, 0x00, 0x02, 0x06, 0x01, 0x00, 0x04, 0x0b, 0x08, 0x00, 0x00, 0x00, 0x00, 0x00
        /*0020*/ 	.byte	0x00, 0x00, 0x00, 0x00


//--------------------- .nv.info._ZN7cutlass13device_kernelINS_4gemm6kernel13GemmUniversalIN4cute5tupleIJiiiiEEENS1_10collective13CollectiveMmaINS1_34MainloopSm90TmaGmmaWarpSpecializedILi5ENS5_IJNS4_1CILi2EEENSA_ILi4EEENSA_ILi1EEEEEENS1_35KernelTmaWarpSpecializedCooperativeEEENS5_IJNSA_ILi128EEESH_NSA_ILi64EEEEEENS_6half_tENS5_IJlSD_lEEESK_NS5_IJSD_llEEENS4_8TiledMMAINS4_8MMA_AtomIJNS4_4SM904GMMA26MMA_64x128x16_F32F16F16_SSILNSQ_5MajorE0ELSS_1ELNSQ_7ScaleInE1ELST_1EEEEEENS4_6LayoutINS5_IJSB_SD_SD_EEENS5_IJSD_NSA_ILi0EEESY_EEEEENS5_IJNS4_10UnderscoreES11_S11_EEEEENS4_23SM90_TMA_LOAD_MULTICASTENS4_14ComposedLayoutINS4_7SwizzleILi3ELi4ELi3EEENS4_18smem_ptr_flag_bitsILi16EEENSW_INS5_IJNSA_ILi8EEESI_EEENS5_IJSI_SD_EEEEEEEvNS4_8identityES14_NS15_IS17_S19_NSW_INS5_IJSI_S1A_EEENS5_IJSD_SI_EEEEEEEvS1F_EENS_8epilogue10collective6detail29Sm90TmaWarpSpecializedAdapterINS1M_15DefaultEpilogueISK_SL_SL_NS1L_6thread17LinearCombinationISK_Li1EffLNS1Q_9ScaleType4KindE0ELNS_15FloatRoundStyleE2ESK_EENS1_15EpilogueDefaultEEEEEvvEEEEvNT_6ParamsE --------------------------
	.section	.nv.info._ZN7cutlass13device_kernelINS_4gemm6kernel13GemmUniversalIN4cute5tupleIJiiiiEEENS1_10collective13CollectiveMmaINS1_34MainloopSm90TmaGmmaWarpSpecializedILi5ENS5_IJNS4_1CILi2EEENSA_ILi4EEENSA_ILi1EEEEEENS1_35KernelTmaWarpSpecializedCooperativeEEENS5_IJNSA_ILi128EEESH_NSA_ILi64EEEEEENS_6half_tENS5_IJlSD_lEEESK_NS5_IJSD_llEEENS4_8TiledMMAINS4_8MMA_AtomIJNS4_4SM904GMMA26MMA_64x128x16_F32F16F16_SSILNSQ_5MajorE0ELSS_1ELNSQ_7ScaleInE1ELST_1EEEEEENS4_6LayoutINS5_IJSB_SD_SD_EEENS5_IJSD_NSA_ILi0EEESY_EEEEENS5_IJNS4_10UnderscoreES11_S11_EEEEENS4_23SM90_TMA_LOAD_MULTICASTENS4_14ComposedLayoutINS4_7SwizzleILi3ELi4ELi3EEENS4_18smem_ptr_flag_bitsILi16EEENSW_INS5_IJNSA_ILi8EEESI_EEENS5_IJSI_SD_EEEEEEEvNS4_8identityES14_NS15_IS17_S19_NSW_INS5_IJSI_S1A_EEENS5_IJSD_SI_EEEEEEEvS1F_EENS_8epilogue10collective6detail29Sm90TmaWarpSpecializedAdapterINS1M_15DefaultEpilogueISK_SL_SL_NS1L_6thread17LinearCombinationISK_Li1EffLNS1Q_9ScaleType4KindE0ELNS_15FloatRoundStyleE2ESK_EENS1_15EpilogueDefaultEEEEEvvEEEEvNT_6ParamsE,"",@"SHT_CUDA_INFO"
	.sectionflags	@""
	.align	4


	//----- nvinfo : EIATTR_CUDA_API_VERSION
	.align		4
        /*0000*/ 	.byte	0x04, 0x37
        /*0002*/ 	.short	(.L_21 - .L_20)
.L_20:
        /*0004*/ 	.word	0x00000082


	//----- nvinfo : EIATTR_KPARAM_INFO
	.align		4
.L_21:
        /*0008*/ 	.byte	0x04, 0x17
        /*000a*/ 	.short	(.L_23 - .L_22)
.L_22:
        /*000c*/ 	.word	0x00000000
        /*0010*/ 	.short	0x0000
        /*0012*/ 	.short	0x0070
        /*0014*/ 	.byte	0x00, 0xf0, 0x01, 0x10


	//----- nvinfo : EIATTR_SPARSE_MMA_MASK
	.align		4
.L_23:
        /*0018*/ 	.byte	0x03, 0x50
        /*001a*/ 	.short	0x0000


	//----- nvinfo : EIATTR_MAXREG_COUNT
	.align		4
        /*001c*/ 	.byte	0x03, 0x1b
        /*001e*/ 	.short	0x00a8


	//----- nvinfo : EIATTR_NUM_BARRIERS
	.align		4
        /*0020*/ 	.byte	0x02, 0x4c
        /*0022*/ 	.byte	0x01
	.zero		1


	//----- nvinfo : EIATTR_EXTERNS
	.align		4
        /*0024*/ 	.byte	0x04, 0x0f
        /*0026*/ 	.short	(.L_25 - .L_24)


	//   ....[0]....
	.align		4
.L_24:
        /*0028*/ 	.word	index@(__assertfail)


	//----- nvinfo : EIATTR_MERCURY_ISA_VERSION
	.align		4
.L_25:
        /*002c*/ 	.byte	0x03, 0x5f
        /*002e*/ 	.short	0x0101


	//----- nvinfo : EIATTR_INT_WARP_WIDE_INSTR_OFFSETS
	.align		4
        /*0030*/ 	.byte	0x04, 0x31
        /*0032*/ 	.short	(.L_27 - .L_26)


	//   ....[0]....
.L_26:
        /*0034*/ 	.word	0x000004a0


	//   ....[1]....
        /*0038*/ 	.word	0x000004d0


	//   ....[2]....
        /*003c*/ 	.word	0x00000670


	//   ....[3]....
        /*0040*/ 	.word	0x00001f20


	//----- nvinfo : EIATTR_COOP_GROUP_MASK_REGIDS
	.align		4
.L_27:
        /*0044*/ 	.byte	0x04, 0x29
        /*0046*/ 	.short	(.L_29 - .L_28)


	//   ....[0]....
.L_28:
        /*0048*/ 	.word	0xffffffff


	//   ....[1]....
        /*004c*/ 	.word	0xffffffff


	//   ....[2]....
        /*0050*/ 	.word	0xffffffff


	//   ....[3]....
        /*0054*/ 	.word	0xffffffff


	//   ....[4]....
        /*0058*/ 	.word	0xffffffff


	//   ....[5]....
        /*005c*/ 	.word	0xffffffff


	//----- nvinfo : EIATTR_COOP_GROUP_INSTR_OFFSETS
	.align		4
.L_29:
        /*0060*/ 	.byte	0x04, 0x28
        /*0062*/ 	.short	(.L_31 - .L_30)


	//   ....[0]....
.L_30:
        /*0064*/ 	.word	0x00000060


	//   ....[1]....
        /*0068*/ 	.word	0x00000070


	//   ....[2]....
        /*006c*/ 	.word	0x00000130


	//   ....[3]....
        /*0070*/ 	.word	0x000002f0


	//   ....[4]....
        /*0074*/ 	.word	0x00000820


	//   ....[5]....
        /*0078*/ 	.word	0x000014a0


	//----- nvinfo : EIATTR_REG_RECONFIG
	.align		4
.L_31:
        /*007c*/ 	.byte	0x01, 0x54
	.zero		2


	//----- nvinfo : EIATTR_SYSCALL_OFFSETS
	.align		4
        /*0080*/ 	.byte	0x04, 0x46
        /*0082*/ 	.short	(.L_33 - .L_32)


	//   ....[0]....
.L_32:
        /*0084*/ 	.word	0x00001690


	//----- nvinfo : EIATTR_MBARRIER_INSTR_OFFSETS
	.align		4
.L_33:
        /*0088*/ 	.byte	0x04, 0x39
        /*008a*/ 	.short	(.L_35 - .L_34)


	//   ....[0]....
.L_34:
        /*008c*/ 	.word	0x00000230
        /*0090*/ 	.word	0x000000ff
        /*0094*/ 	.word	0x00000000
        /*0098*/ 	.short	0x0100
        /*009a*/ 	.byte	0x08
	.zero		1


	//   ....[1]....
        /*009c*/ 	.word	0x00000240
        /*00a0*/ 	.word	0x000000ff
        /*00a4*/ 	.word	0x00000028
        /*00a8*/ 	.short	0x0100
        /*00aa*/ 	.byte	0x08
	.zero		1


	//   ....[2]....
        /*00ac*/ 	.word	0x00000250
        /*00b0*/ 	.word	0x000000ff
        /*00b4*/ 	.word	0x00000008
        /*00b8*/ 	.short	0x0100
        /*00ba*/ 	.byte	0x08
	.zero		1


	//   ....[3]....
        /*00bc*/ 	.word	0x00000260
        /*00c0*/ 	.word	0x000000ff
        /*00c4*/ 	.word	0x00000030
        /*00c8*/ 	.short	0x0100
        /*00ca*/ 	.byte	0x08
	.zero		1


	//   ....[4]....
        /*00cc*/ 	.word	0x00000270
        /*00d0*/ 	.word	0x000000ff
        /*00d4*/ 	.word	0x00000010
        /*00d8*/ 	.short	0x0100
        /*00da*/ 	.byte	0x08
	.zero		1


	//   ....[5]....
        /*00dc*/ 	.word	0x00000280
        /*00e0*/ 	.word	0x000000ff
        /*00e4*/ 	.word	0x00000038
        /*00e8*/ 	.short	0x0100
        /*00ea*/ 	.byte	0x08
	.zero		1


	//   ....[6]....
        /*00ec*/ 	.word	0x00000290
        /*00f0*/ 	.word	0x000000ff
        /*00f4*/ 	.word	0x00000018
        /*00f8*/ 	.short	0x0100
        /*00fa*/ 	.byte	0x08
	.zero		1


	//   ....[7]....
        /*00fc*/ 	.word	0x000002a0
        /*0100*/ 	.word	0x000000ff
        /*0104*/ 	.word	0x00000040
        /*0108*/ 	.short	0x0100
        /*010a*/ 	.byte	0x08
	.zero		1


	//   ....[8]....
        /*010c*/ 	.word	0x000002b0
        /*0110*/ 	.word	0x000000ff
        /*0114*/ 	.word	0x00000020
        /*0118*/ 	.short	0x0100
        /*011a*/ 	.byte	0x08
	.zero		1


	//   ....[9]....
        /*011c*/ 	.word	0x000002c0
        /*0120*/ 	.word	0x000000ff
        /*0124*/ 	.word	0x00000048
        /*0128*/ 	.short	0x0100
        /*012a*/ 	.byte	0x08
	.zero		1


	//   ....[10]....
        /*012c*/ 	.word	0x00000700
        /*0130*/ 	.word	0x000000ff
        /*0134*/ 	.word	0x00000060
        /*0138*/ 	.short	0x0100
        /*013a*/ 	.byte	0x06
	.zero		1


	//   ....[11]....
        /*013c*/ 	.word	0x000007a0
        /*0140*/ 	.word	0x000000ff
        /*0144*/ 	.word	0x00000068
        /*0148*/ 	.short	0x0100
        /*014a*/ 	.byte	0x06
	.zero		1


	//   ....[12]....
        /*014c*/ 	.word	0x00001750
        /*0150*/ 	.word	0x00000003
        /*0154*/ 	.word	0x00000000
        /*0158*/ 	.short	0x010a
        /*015a*/ 	.byte	0x3f
	.zero		1


	//   ....[13]....
        /*015c*/ 	.word	0x000017b0
        /*0160*/ 	.word	0x00000003
        /*0164*/ 	.word	0x00000000
        /*0168*/ 	.short	0x010a
        /*016a*/ 	.byte	0x3f
	.zero		1


	//   ....[14]....
        /*016c*/ 	.word	0x00001b30
        /*0170*/ 	.word	0x00000005
        /*0174*/ 	.word	0x00000000
        /*0178*/ 	.short	0x010a
        /*017a*/ 	.byte	0x3f
	.zero		1


	//   ....[15]....
        /*017c*/ 	.word	0x00001b70
        /*0180*/ 	.word	0x00000005
        /*0184*/ 	.word	0x00000000
        /*0188*/ 	.short	0x010a
        /*018a*/ 	.byte	0x3f
	.zero		1


	//   ....[16]....
        /*018c*/ 	.word	0x00001dd0
        /*0190*/ 	.word	0x00000004
        /*0194*/ 	.word	0x00000000
        /*0198*/ 	.short	0x0101
        /*019a*/ 	.byte	0x3f
	.zero		1


	//   ....[17]....
        /*019c*/ 	.word	0x00001fc0
        /*01a0*/ 	.word	0x00000000
        /*01a4*/ 	.word	0x00000000
        /*01a8*/ 	.short	0x0101
        /*01aa*/ 	.byte	0x3f
	.zero		1


	//   ....[18]....
        /*01ac*/ 	.word	0x000071e0
        /*01b0*/ 	.word	0x00000015
        /*01b4*/ 	.word	0x00000028
        /*01b8*/ 	.short	0x010a
        /*01ba*/ 	.byte	0x3f
	.zero		1


	//   ....[19]....
        /*01bc*/ 	.word	0x00007610
        /*01c0*/ 	.word	0x00000006
        /*01c4*/ 	.word	0x00000068
        /*01c8*/ 	.short	0x0101
        /*01ca*/ 	.byte	0x3f
	.zero		1


	//   ....[20]....
        /*01cc*/ 	.word	0x00007d40
        /*01d0*/ 	.word	0x00000007
        /*01d4*/ 	.word	0x00000000
        /*01d8*/ 	.short	0x010a
        /*01da*/ 	.byte	0x3f
	.zero		1


	//   ....[21]....
        /*01dc*/ 	.word	0x00007dc0
        /*01e0*/ 	.word	0x00000008
        /*01e4*/ 	.word	0x00000000
        /*01e8*/ 	.short	0x010a
        /*01ea*/ 	.byte	0x3f
	.zero		1


	//   ....[22]....
        /*01ec*/ 	.word	0x00007e50
        /*01f0*/ 	.word	0x00000009
        /*01f4*/ 	.word	0x00000000
        /*01f8*/ 	.short	0x010a
        /*01fa*/ 	.byte	0x3f
	.zero		1


	//   ....[23]....
        /*01fc*/ 	.word	0x00007ee0
        /*0200*/ 	.word	0x00000006
        /*0204*/ 	.word	0x00000000
        /*0208*/ 	.short	0x010a
        /*020a*/ 	.byte	0x3f
	.zero		1


	//   ....[24]....
        /*020c*/ 	.word	0x00007f70
        /*0210*/ 	.word	0x00000003
        /*0214*/ 	.word	0x00000000
        /*0218*/ 	.short	0x010a
        /*021a*/ 	.byte	0x3f
	.zero		1


	//   ....[25]....
        /*021c*/ 	.word	0x00007fd0
        /*0220*/ 	.word	0x00000003
        /*0224*/ 	.word	0x00000000
        /*0228*/ 	.short	0x010a
        /*022a*/ 	.byte	0x3f
	.zero		1


	//   ....[26]....
        /*022c*/ 	.word	0x00008020
        /*0230*/ 	.word	0x00000005
        /*0234*/ 	.word	0x00000000
        /*0238*/ 	.short	0x010a
        /*023a*/ 	.byte	0x3f
	.zero		1


	//   ....[27]....
        /*023c*/ 	.word	0x000080f0
        /*0240*/ 	.word	0x00000015
        /*0244*/ 	.word	0x00000028
        /*0248*/ 	.short	0x010a
        /*024a*/ 	.byte	0x3f
	.zero		1


	//   ....[28]....
        /*024c*/ 	.word	0x000081c0
        /*0250*/ 	.word	0x00000007
        /*0254*/ 	.word	0x00000000
        /*0258*/ 	.short	0x010a
        /*025a*/ 	.byte	0x3f
	.zero		1


	//   ....[29]....
        /*025c*/ 	.word	0x00008210
        /*0260*/ 	.word	0x00000008
        /*0264*/ 	.word	0x00000000
        /*0268*/ 	.short	0x010a
        /*026a*/ 	.byte	0x3f
	.zero		1


	//   ....[30]....
        /*026c*/ 	.word	0x00008260
        /*0270*/ 	.word	0x00000009
        /*0274*/ 	.word	0x00000000
        /*0278*/ 	.short	0x010a
        /*027a*/ 	.byte	0x3f
	.zero		1


	//   ....[31]....
        /*027c*/ 	.word	0x000082b0
        /*0280*/ 	.word	0x00000006
        /*0284*/ 	.word	0x00000000
        /*0288*/ 	.short	0x010a
        /*028a*/ 	.byte	0x3f
	.zero		1


	//----- nvinfo : EIATTR_NUM_MBARRIERS
	.align		4
.L_35:
        /*028c*/ 	.byte	0x03, 0x38
        /*028e*/ 	.short	0x000c


	//----- nvinfo : EIATTR_EXIT_INSTR_OFFSETS
	.align		4
        /*0290*/ 	.byte	0x04, 0x1c
        /*0292*/ 	.short	(.L_37 - .L_36)


	//   ....[0]....
.L_36:
        /*0294*/ 	.word	0x000009f0


	//   ....[1]....
        /*0298*/ 	.word	0x00001200


	//   ....[2]....
        /*029c*/ 	.word	0x00006870


	//   ....[3]....
        /*02a0*/ 	.word	0x00006dd0


	//   ....[4]....
        /*02a4*/ 	.word	0x00007fc0


	//----- nvinfo : EIATTR_MAX_THREADS
	.align		4
.L_37:
        /*02a8*/ 	.byte	0x04, 0x05
        /*02aa*/ 	.short	(.L_39 - .L_38)
.L_38:
        /*02ac*/ 	.word	0x00000180
        /*02b0*/ 	.word	0x00000001
        /*02b4*/ 	.word	0x00000001


	//----- nvinfo : EIATTR_CRS_STACK_SIZE
	.align		4
.L_39:
        /*02b8*/ 	.byte	0x04, 0x1e
        /*02ba*/ 	.short	(.L_41 - .L_40)
.L_40:
        /*02bc*/ 	.word	0x00000000


	//----- nvinfo : EIATTR_CBANK_PARAM_SIZE
	.align		4
.L_41:
        /*02c0*/ 	.byte	0x03, 0x19
        /*02c2*/ 	.short	0x0470


	//----- nvinfo : EIATTR_PARAM_CBANK
	.align		4
        /*02c4*/ 	.byte	0x04, 0x0a
        /*02c6*/ 	.short	(.L_43 - .L_42)
	.align		4
.L_42:
        /*02c8*/ 	.word	index@(.nv.constant0._ZN7cutlass13device_kernelINS_4gemm6kernel13GemmUniversalIN4cute5tupleIJiiiiEEENS1_10collective13CollectiveMmaINS1_34MainloopSm90TmaGmmaWarpSpecializedILi5ENS5_IJNS4_1CILi2EEENSA_ILi4EEENSA_ILi1EEEEEENS1_35KernelTmaWarpSpecializedCooperativeEEENS5_IJNSA_ILi128EEESH_NSA_ILi64EEEEEENS_6half_tENS5_IJlSD_lEEESK_NS5_IJSD_llEEENS4_8TiledMMAINS4_8MMA_AtomIJNS4_4SM904GMMA26MMA_64x128x16_F32F16F16_SSILNSQ_5MajorE0ELSS_1ELNSQ_7ScaleInE1ELST_1EEEEEENS4_6LayoutINS5_IJSB_SD_SD_EEENS5_IJSD_NSA_ILi0EEESY_EEEEENS5_IJNS4_10UnderscoreES11_S11_EEEEENS4_23SM90_TMA_LOAD_MULTICASTENS4_14ComposedLayoutINS4_7SwizzleILi3ELi4ELi3EEENS4_18smem_ptr_flag_bitsILi16EEENSW_INS5_IJNSA_ILi8EEESI_EEENS5_IJSI_SD_EEEEEEEvNS4_8identityES14_NS15_IS17_S19_NSW_INS5_IJSI_S1A_EEENS5_IJSD_SI_EEEEEEEvS1F_EENS_8epilogue10collective6detail29Sm90TmaWarpSpecializedAdapterINS1M_15DefaultEpilogueISK_SL_SL_NS1L_6thread17LinearCombinationISK_Li1EffLNS1Q_9ScaleType4KindE0ELNS_15FloatRoundStyleE2ESK_EENS1_15EpilogueDefaultEEEEEvvEEEEvNT_6ParamsE)
        /*02cc*/ 	.short	0x0210
        /*02ce*/ 	.short	0x0470


	//----- nvinfo : EIATTR_SW_WAR
	.align		4
.L_43:
        /*02d0*/ 	.byte	0x04, 0x36
        /*02d2*/ 	.short	(.L_45 - .L_44)
.L_44:
        /*02d4*/ 	.word	0x00000008
.L_45:


//--------------------- .nv.callgraph             --------------------------
	.section	.nv.callgraph,"",@"SHT_CUDA_CALLGRAPH"
	.align	4
	.sectionentsize	8
	.align		4
        /*0000*/ 	.word	0x00000000
	.align		4
        /*0004*/ 	.word	0xffffffff
	.align		4
        /*0008*/ 	.word	index@(_ZN7cutlass13device_kernelINS_4gemm6kernel13GemmUniversalIN4cute5tupleIJiiiiEEENS1_10collective13CollectiveMmaINS1_34MainloopSm90TmaGmmaWarpSpecializedILi5ENS5_IJNS4_1CILi2EEENSA_ILi4EEENSA_ILi1EEEEEENS1_35KernelTmaWarpSpecializedCooperativeEEENS5_IJNSA_ILi128EEESH_NSA_ILi64EEEEEENS_6half_tENS5_IJlSD_lEEESK_NS5_IJSD_llEEENS4_8TiledMMAINS4_8MMA_AtomIJNS4_4SM904GMMA26MMA_64x128x16_F32F16F16_SSILNSQ_5MajorE0ELSS_1ELNSQ_7ScaleInE1ELST_1EEEEEENS4_6LayoutINS5_IJSB_SD_SD_EEENS5_IJSD_NSA_ILi0EEESY_EEEEENS5_IJNS4_10UnderscoreES11_S11_EEEEENS4_23SM90_TMA_LOAD_MULTICASTENS4_14ComposedLayoutINS4_7SwizzleILi3ELi4ELi3EEENS4_18smem_ptr_flag_bitsILi16EEENSW_INS5_IJNSA_ILi8EEESI_EEENS5_IJSI_SD_EEEEEEEvNS4_8identityES14_NS15_IS17_S19_NSW_INS5_IJSI_S1A_EEENS5_IJSD_SI_EEEEEEEvS1F_EENS_8epilogue10collective6detail29Sm90TmaWarpSpecializedAdapterINS1M_15DefaultEpilogueISK_SL_SL_NS1L_6thread17LinearCombinationISK_Li1EffLNS1Q_9ScaleType4KindE0ELNS_15FloatRoundStyleE2ESK_EENS1_15EpilogueDefaultEEEEEvvEEEEvNT_6ParamsE)
	.align		4
        /*000c*/ 	.word	index@(__assertfail)
	.align		4
        /*0010*/ 	.word	0x00000000
	.align		4
        /*0014*/ 	.word	0xfffffffe
	.align		4
        /*0018*/ 	.word	0x00000000
	.align		4
        /*001c*/ 	.word	0xfffffffd
	.align		4
        /*0020*/ 	.word	0x00000000
	.align		4
        /*0024*/ 	.word	0xfffffffc


//--------------------- .nv.constant4             --------------------------
	.section	.nv.constant4,"a",@progbits
	.align	8
	.align		8
.nv.constant4:
        /*0000*/ 	.dword	__assertfail
	.align		8
        /*0008*/ 	.dword	__unnamed_1
	.align		8
        /*0010*/ 	.dword	_ZN40_INTERNAL_5c6bc24e_4_k_cu_b398a0c6_270884cuda3std3__45__cpo5beginE
	.align		8
        /*0018*/ 	.dword	_ZN40_INTERNAL_5c6bc24e_4_k_cu_b398a0c6_270884cuda3std3__45__cpo3endE
	.align		8
        /*0020*/ 	.dword	_ZN40_INTERNAL_5c6bc24e_4_k_cu_b398a0c6_270884cuda3std3__45__cpo6cbeginE
	.align		8
        /*0028*/ 	.dword	_ZN40_INTERNAL_5c6bc24e_4_k_cu_b398a0c6_270884cuda3std3__45__cpo4cendE
	.align		8
        /*0030*/ 	.dword	_ZN40_INTERNAL_5c6bc24e_4_k_cu_b398a0c6_270884cuda3std3__442_GLOBAL__N__5c6bc24e_4_k_cu_b398a0c6_270886ignoreE
	.align		8
        /*0038*/ 	.dword	_ZN40_INTERNAL_5c6bc24e_4_k_cu_b398a0c6_270884cuda3std3__419piecewise_constructE
	.align		8
        /*0040*/ 	.dword	_ZN40_INTERNAL_5c6bc24e_4_k_cu_b398a0c6_270884cuda3std3__48in_placeE
	.align		8
        /*0048*/ 	.dword	_ZN40_INTERNAL_5c6bc24e_4_k_cu_b398a0c6_270884cuda3std6ranges3__45__cpo4swapE
	.align		8
        /*0050*/ 	.dword	_ZN40_INTERNAL_5c6bc24e_4_k_cu_b398a0c6_270884cuda3std6ranges3__45__cpo9iter_moveE
	.align		8
        /*0058*/ 	.dword	_ZN40_INTERNAL_5c6bc24e_4_k_cu_b398a0c6_270884cute7productE
	.align		8
        /*0060*/ 	.dword	_ZN40_INTERNAL_5c6bc24e_4_k_cu_b398a0c6_270884cute1_E
	.align		8
        /*0068*/ 	.dword	$str$22
	.align		8
        /*0070*/ 	.dword	$str$23


//--------------------- .text._ZN7cutlass13device_kernelINS_4gemm6kernel13GemmUniversalIN4cute5tupleIJiiiiEEENS1_10collective13CollectiveMmaINS1_34MainloopSm90TmaGmmaWarpSpecializedILi5ENS5_IJNS4_1CILi2EEENSA_ILi4EEENSA_ILi1EEEEEENS1_35KernelTmaWarpSpecializedCooperativeEEENS5_IJNSA_ILi128EEESH_NSA_ILi64EEEEEENS_6half_tENS5_IJlSD_lEEESK_NS5_IJSD_llEEENS4_8TiledMMAINS4_8MMA_AtomIJNS4_4SM904GMMA26MMA_64x128x16_F32F16F16_SSILNSQ_5MajorE0ELSS_1ELNSQ_7ScaleInE1ELST_1EEEEEENS4_6LayoutINS5_IJSB_SD_SD_EEENS5_IJSD_NSA_ILi0EEESY_EEEEENS5_IJNS4_10UnderscoreES11_S11_EEEEENS4_23SM90_TMA_LOAD_MULTICASTENS4_14ComposedLayoutINS4_7SwizzleILi3ELi4ELi3EEENS4_18smem_ptr_flag_bitsILi16EEENSW_INS5_IJNSA_ILi8EEESI_EEENS5_IJSI_SD_EEEEEEEvNS4_8identityES14_NS15_IS17_S19_NSW_INS5_IJSI_S1A_EEENS5_IJSD_SI_EEEEEEEvS1F_EENS_8epilogue10collective6detail29Sm90TmaWarpSpecializedAdapterINS1M_15DefaultEpilogueISK_SL_SL_NS1L_6thread17LinearCombinationISK_Li1EffLNS1Q_9ScaleType4KindE0ELNS_15FloatRoundStyleE2ESK_EENS1_15EpilogueDefaultEEEEEvvEEEEvNT_6ParamsE --------------------------
	.section	.text._ZN7cutlass13device_kernelINS_4gemm6kernel13GemmUniversalIN4cute5tupleIJiiiiEEENS1_10collective13CollectiveMmaINS1_34MainloopSm90TmaGmmaWarpSpecializedILi5ENS5_IJNS4_1CILi2EEENSA_ILi4EEENSA_ILi1EEEEEENS1_35KernelTmaWarpSpecializedCooperativeEEENS5_IJNSA_ILi128EEESH_NSA_ILi64EEEEEENS_6half_tENS5_IJlSD_lEEESK_NS5_IJSD_llEEENS4_8TiledMMAINS4_8MMA_AtomIJNS4_4SM904GMMA26MMA_64x128x16_F32F16F16_SSILNSQ_5MajorE0ELSS_1ELNSQ_7ScaleInE1ELST_1EEEEEENS4_6LayoutINS5_IJSB_SD_SD_EEENS5_IJSD_NSA_ILi0EEESY_EEEEENS5_IJNS4_10UnderscoreES11_S11_EEEEENS4_23SM90_TMA_LOAD_MULTICASTENS4_14ComposedLayoutINS4_7SwizzleILi3ELi4ELi3EEENS4_18smem_ptr_flag_bitsILi16EEENSW_INS5_IJNSA_ILi8EEESI_EEENS5_IJSI_SD_EEEEEEEvNS4_8identityES14_NS15_IS17_S19_NSW_INS5_IJSI_S1A_EEENS5_IJSD_SI_EEEEEEEvS1F_EENS_8epilogue10collective6detail29Sm90TmaWarpSpecializedAdapterINS1M_15DefaultEpilogueISK_SL_SL_NS1L_6thread17LinearCombinationISK_Li1EffLNS1Q_9ScaleType4KindE0ELNS_15FloatRoundStyleE2ESK_EENS1_15EpilogueDefaultEEEEEvvEEEEvNT_6ParamsE,"ax",@progbits
	.align	128
.text._ZN7cutlass13device_kernelINS_4gemm6kernel13GemmUniversalIN4cute5tupleIJiiiiEEENS1_10collective13CollectiveMmaINS1_34MainloopSm90TmaGmmaWarpSpecializedILi5ENS5_IJNS4_1CILi2EEENSA_ILi4EEENSA_ILi1EEEEEENS1_35KernelTmaWarpSpecializedCooperativeEEENS5_IJNSA_ILi128EEESH_NSA_ILi64EEEEEENS_6half_tENS5_IJlSD_lEEESK_NS5_IJSD_llEEENS4_8TiledMMAINS4_8MMA_AtomIJNS4_4SM904GMMA26MMA_64x128x16_F32F16F16_SSILNSQ_5MajorE0ELSS_1ELNSQ_7ScaleInE1ELST_1EEEEEENS4_6LayoutINS5_IJSB_SD_SD_EEENS5_IJSD_NSA_ILi0EEESY_EEEEENS5_IJNS4_10UnderscoreES11_S11_EEEEENS4_23SM90_TMA_LOAD_MULTICASTENS4_14ComposedLayoutINS4_7SwizzleILi3ELi4ELi3EEENS4_18smem_ptr_flag_bitsILi16EEENSW_INS5_IJNSA_ILi8EEESI_EEENS5_IJSI_SD_EEEEEEEvNS4_8identityES14_NS15_IS17_S19_NSW_INS5_IJSI_S1A_EEENS5_IJSD_SI_EEEEEEEvS1F_EENS_8epilogue10collective6detail29Sm90TmaWarpSpecializedAdapterINS1M_15DefaultEpilogueISK_SL_SL_NS1L_6thread17LinearCombinationISK_Li1EffLNS1Q_9ScaleType4KindE0ELNS_15FloatRoundStyleE2ESK_EENS1_15EpilogueDefaultEEEEEvvEEEEvNT_6ParamsE:
        .type           _ZN7cutlass13device_kernelINS_4gemm6kernel13GemmUniversalIN4cute5tupleIJiiiiEEENS1_10collective13CollectiveMmaINS1_34MainloopSm90TmaGmmaWarpSpecializedILi5ENS5_IJNS4_1CILi2EEENSA_ILi4EEENSA_ILi1EEEEEENS1_35KernelTmaWarpSpecializedCooperativeEEENS5_IJNSA_ILi128EEESH_NSA_ILi64EEEEEENS_6half_tENS5_IJlSD_lEEESK_NS5_IJSD_llEEENS4_8TiledMMAINS4_8MMA_AtomIJNS4_4SM904GMMA26MMA_64x128x16_F32F16F16_SSILNSQ_5MajorE0ELSS_1ELNSQ_7ScaleInE1ELST_1EEEEEENS4_6LayoutINS5_IJSB_SD_SD_EEENS5_IJSD_NSA_ILi0EEESY_EEEEENS5_IJNS4_10UnderscoreES11_S11_EEEEENS4_23SM90_TMA_LOAD_MULTICASTENS4_14ComposedLayoutINS4_7SwizzleILi3ELi4ELi3EEENS4_18smem_ptr_flag_bitsILi16EEENSW_INS5_IJNSA_ILi8EEESI_EEENS5_IJSI_SD_EEEEEEEvNS4_8identityES14_NS15_IS17_S19_NSW_INS5_IJSI_S1A_EEENS5_IJSD_SI_EEEEEEEvS1F_EENS_8epilogue10collective6detail29Sm90TmaWarpSpecializedAdapterINS1M_15DefaultEpilogueISK_SL_SL_NS1L_6thread17LinearCombinationISK_Li1EffLNS1Q_9ScaleType4KindE0ELNS_15FloatRoundStyleE2ESK_EENS1_15EpilogueDefaultEEEEEvvEEEEvNT_6ParamsE,@function
        .size           _ZN7cutlass13device_kernelINS_4gemm6kernel13GemmUniversalIN4cute5tupleIJiiiiEEENS1_10collective13CollectiveMmaINS1_34MainloopSm90TmaGmmaWarpSpecializedILi5ENS5_IJNS4_1CILi2EEENSA_ILi4EEENSA_ILi1EEEEEENS1_35KernelTmaWarpSpecializedCooperativeEEENS5_IJNSA_ILi128EEESH_NSA_ILi64EEEEEENS_6half_tENS5_IJlSD_lEEESK_NS5_IJSD_llEEENS4_8TiledMMAINS4_8MMA_AtomIJNS4_4SM904GMMA26MMA_64x128x16_F32F16F16_SSILNSQ_5MajorE0ELSS_1ELNSQ_7ScaleInE1ELST_1EEEEEENS4_6LayoutINS5_IJSB_SD_SD_EEENS5_IJSD_NSA_ILi0EEESY_EEEEENS5_IJNS4_10UnderscoreES11_S11_EEEEENS4_23SM90_TMA_LOAD_MULTICASTENS4_14ComposedLayoutINS4_7SwizzleILi3ELi4ELi3EEENS4_18smem_ptr_flag_bitsILi16EEENSW_INS5_IJNSA_ILi8EEESI_EEENS5_IJSI_SD_EEEEEEEvNS4_8identityES14_NS15_IS17_S19_NSW_INS5_IJSI_S1A_EEENS5_IJSD_SI_EEEEEEEvS1F_EENS_8epilogue10collective6detail29Sm90TmaWarpSpecializedAdapterINS1M_15DefaultEpilogueISK_SL_SL_NS1L_6thread17LinearCombinationISK_Li1EffLNS1Q_9ScaleType4KindE0ELNS_15FloatRoundStyleE2ESK_EENS1_15EpilogueDefaultEEEEEvvEEEEvNT_6ParamsE,(.L_x_199 - _ZN7cutlass13device_kernelINS_4gemm6kernel13GemmUniversalIN4cute5tupleIJiiiiEEENS1_10collective13CollectiveMmaINS1_34MainloopSm90TmaGmmaWarpSpecializedILi5ENS5_IJNS4_1CILi2EEENSA_ILi4EEENSA_ILi1EEEEEENS1_35KernelTmaWarpSpecializedCooperativeEEENS5_IJNSA_ILi128EEESH_NSA_ILi64EEEEEENS_6half_tENS5_IJlSD_lEEESK_NS5_IJSD_llEEENS4_8TiledMMAINS4_8MMA_AtomIJNS4_4SM904GMMA26MMA_64x128x16_F32F16F16_SSILNSQ_5MajorE0ELSS_1ELNSQ_7ScaleInE1ELST_1EEEEEENS4_6LayoutINS5_IJSB_SD_SD_EEENS5_IJSD_NSA_ILi0EEESY_EEEEENS5_IJNS4_10UnderscoreES11_S11_EEEEENS4_23SM90_TMA_LOAD_MULTICASTENS4_14ComposedLayoutINS4_7SwizzleILi3ELi4ELi3EEENS4_18smem_ptr_flag_bitsILi16EEENSW_INS5_IJNSA_ILi8EEESI_EEENS5_IJSI_SD_EEEEEEEvNS4_8identityES14_NS15_IS17_S19_NSW_INS5_IJSI_S1A_EEENS5_IJSD_SI_EEEEEEEvS1F_EENS_8epilogue10collective6detail29Sm90TmaWarpSpecializedAdapterINS1M_15DefaultEpilogueISK_SL_SL_NS1L_6thread17LinearCombinationISK_Li1EffLNS1Q_9ScaleType4KindE0ELNS_15FloatRoundStyleE2ESK_EENS1_15EpilogueDefaultEEEEEvvEEEEvNT_6ParamsE)
        .other          _ZN7cutlass13device_kernelINS_4gemm6kernel13GemmUniversalIN4cute5tupleIJiiiiEEENS1_10collective13CollectiveMmaINS1_34MainloopSm90TmaGmmaWarpSpecializedILi5ENS5_IJNS4_1CILi2EEENSA_ILi4EEENSA_ILi1EEEEEENS1_35KernelTmaWarpSpecializedCooperativeEEENS5_IJNSA_ILi128EEESH_NSA_ILi64EEEEEENS_6half_tENS5_IJlSD_lEEESK_NS5_IJSD_llEEENS4_8TiledMMAINS4_8MMA_AtomIJNS4_4SM904GMMA26MMA_64x128x16_F32F16F16_SSILNSQ_5MajorE0ELSS_1ELNSQ_7ScaleInE1ELST_1EEEEEENS4_6LayoutINS5_IJSB_SD_SD_EEENS5_IJSD_NSA_ILi0EEESY_EEEEENS5_IJNS4_10UnderscoreES11_S11_EEEEENS4_23SM90_TMA_LOAD_MULTICASTENS4_14ComposedLayoutINS4_7SwizzleILi3ELi4ELi3EEENS4_18smem_ptr_flag_bitsILi16EEENSW_INS5_IJNSA_ILi8EEESI_EEENS5_IJSI_SD_EEEEEEEvNS4_8identityES14_NS15_IS17_S19_NSW_INS5_IJSI_S1A_EEENS5_IJSD_SI_EEEEEEEvS1F_EENS_8epilogue10collective6detail29Sm90TmaWarpSpecializedAdapterINS1M_15DefaultEpilogueISK_SL_SL_NS1L_6thread17LinearCombinationISK_Li1EffLNS1Q_9ScaleType4KindE0ELNS_15FloatRoundStyleE2ESK_EENS1_15EpilogueDefaultEEEEEvvEEEEvNT_6ParamsE,@"STO_CUDA_ENTRY STV_DEFAULT"
_ZN7cutlass13device_kernelINS_4gemm6kernel13GemmUniversalIN4cute5tupleIJiiiiEEENS1_10collective13CollectiveMmaINS1_34MainloopSm90TmaGmmaWarpSpecializedILi5ENS5_IJNS4_1CILi2EEENSA_ILi4EEENSA_ILi1EEEEEENS1_35KernelTmaWarpSpecializedCooperativeEEENS5_IJNSA_ILi128EEESH_NSA_ILi64EEEEEENS_6half_tENS5_IJlSD_lEEESK_NS5_IJSD_llEEENS4_8TiledMMAINS4_8MMA_AtomIJNS4_4SM904GMMA26MMA_64x128x16_F32F16F16_SSILNSQ_5MajorE0ELSS_1ELNSQ_7ScaleInE1ELST_1EEEEEENS4_6LayoutINS5_IJSB_SD_SD_EEENS5_IJSD_NSA_ILi0EEESY_EEEEENS5_IJNS4_10UnderscoreES11_S11_EEEEENS4_23SM90_TMA_LOAD_MULTICASTENS4_14ComposedLayoutINS4_7SwizzleILi3ELi4ELi3EEENS4_18smem_ptr_flag_bitsILi16EEENSW_INS5_IJNSA_ILi8EEESI_EEENS5_IJSI_SD_EEEEEEEvNS4_8identityES14_NS15_IS17_S19_NSW_INS5_IJSI_S1A_EEENS5_IJSD_SI_EEEEEEEvS1F_EENS_8epilogue10collective6detail29Sm90TmaWarpSpecializedAdapterINS1M_15DefaultEpilogueISK_SL_SL_NS1L_6thread17LinearCombinationISK_Li1EffLNS1Q_9ScaleType4KindE0ELNS_15FloatRoundStyleE2ESK_EENS1_15EpilogueDefaultEEEEEvvEEEEvNT_6ParamsE:
[----:B------:R-:W0:Y:S01]  /*0000*/  LDC R1, c[0x0][0x28] ;  /* 0x00000a00ff017b82 */ /* 0x000e220000000800 */
[----:B------:R-:W1:Y:S01]  /*0010*/  S2R R95, SR_TID.X ;  /* 0x00000000005f7919 */ /* 0x000e620000002100 */
[----:B------:R-:W-:Y:S01]  /*0020*/  ELECT P0, URZ, PT ;  /* 0x00000000003f782f */ /* 0x000fe20003800000 */
[----:B------:R-:W-:Y:S01]  /*0030*/  BSSY B0, `(.L_x_0) ;  /* 0x000000f000007945 */ /* 0x000fe20003800000 */
[--C-:B-1----:R-:W-:Y:S02]  /*0040*/  SHF.R.U32.HI R0, RZ, 0x5, R95.reuse ;  /* 0x00000005ff007819 */ /* 0x102fe4000001165f */
[----:B------:R-:W-:-:S03]  /*0050*/  SHF.R.U32.HI R7, RZ, 0x7, R95 ;  /* 0x00000007ff077819 */ /* 0x000fc6000001165f */
[----:B------:R-:W1:Y:S04]  /*0060*/  SHFL.IDX PT, R3, R0, RZ, 0x1f ;  /* 0x00001fff00037589 */ /* 0x000e6800000e0000 */
[----:B------:R2:W3:Y:S01]  /*0070*/  SHFL.IDX PT, R2, R7, RZ, 0x1f ;  /* 0x00001fff07027589 */ /* 0x0004e200000e0000 */
[----:B-1----:R-:W-:-:S13]  /*0080*/  ISETP.NE.OR P0, PT, R3, RZ, !P0 ;  /* 0x000000ff0300720c */ /* 0x002fda0004705670 */
[----:B0-23--:R-:W-:Y:S05]  /*0090*/  @P0 BRA `(.L_x_1) ;  /* 0x0000000000200947 */ /* 0x00dfea0003800000 */
[----:B------:R-:W-:Y:S02]  /*00a0*/  ULDC.64 UR4, c[0x0][0x198] ;  /* 0x0000660000047ab9 */ /* 0x000fe40000000a00 */
[----:B------:R-:W-:Y:S02]  /*00b0*/  UIADD3 UR6, UP0, UR4, 0xf0, URZ ;  /* 0x000000f004067890 */ /* 0x000fe4000ff1e03f */
[----:B------:R-:W-:Y:S02]  /*00c0*/  UIADD3 UR4, UP1, UR4, 0x1f0, URZ ;  /* 0x000001f004047890 */ /* 0x000fe4000ff3e03f */
[----:B------:R-:W-:Y:S02]  /*00d0*/  UIADD3.X UR7, URZ, UR5, URZ, UP0, !UPT ;  /* 0x000000053f077290 */ /* 0x000fe400087fe43f */
[----:B------:R-:W-:-:S07]  /*00e0*/  UIADD3.X UR5, URZ, UR5, URZ, UP1, !UPT ;  /* 0x000000053f057290 */ /* 0x000fce0008ffe43f */
[----:B------:R0:W-:Y:S02]  /*00f0*/  UTMACCTL.PF [UR6] ;  /* 0x00000000060079b9 */ /* 0x0001e40008040000 */
[----:B------:R0:W-:Y:S02]  /*0100*/  UTMACCTL.PF [UR4] ;  /* 0x00000000040079b9 */ /* 0x0001e40008040000 */
[----:B0-----:R-:W-:Y:S01]  /*0110*/  NOP ;  /* 0x0000000000007918 */ /* 0x001fe20000000000 */
.L_x_1:
[----:B------:R-:W-:Y:S05]  /*0120*/  BSYNC B0 ;  /* 0x0000000000007941 */ /* 0x000fea0003800000 */
.L_x_0:
[----:B------:R-:W0:Y:S02]  /*0130*/  SHFL.IDX PT, R5, R0, RZ, 0x1f ;  /* 0x00001fff00057589 */ /* 0x000e2400000e0000 */
[----:B0-----:R-:W-:-:S13]  /*0140*/  ISETP.NE.AND P0, PT, R5, RZ, PT ;  /* 0x000000ff0500720c */ /* 0x001fda0003f05270 */
[----:B------:R-:W-:Y:S05]  /*0150*/  @P0 BRA `(.L_x_2) ;  /* 0x0000000000600947 */ /* 0x000fea0003800000 */
[----:B------:R-:W0:Y:S01]  /*0160*/  S2UR UR8, SR_CgaCtaId ;  /* 0x00000000000879c3 */ /* 0x000e220000008800 */
[----:B------:R-:W-:Y:S01]  /*0170*/  UMOV UR4, 0x400 ;  /* 0x0000040000047882 */ /* 0x000fe20000000000 */
[----:B------:R-:W-:Y:S01]  /*0180*/  UMOV UR5, 0x1 ;  /* 0x0000000100057882 */ /* 0x000fe20000000000 */
[----:B------:R-:W-:Y:S01]  /*0190*/  UMOV UR6, 0xa ;  /* 0x0000000a00067882 */ /* 0x000fe20000000000 */
[----:B------:R-:W-:Y:S01]  /*01a0*/  ELECT P0, URZ, PT ;  /* 0x00000000003f782f */ /* 0x000fe20003800000 */
[----:B------:R-:W-:-:S04]  /*01b0*/  UIADD3 UR6, -UR6, 0x100000, URZ ;  /* 0x0010000006067890 */ /* 0x000fc8000fffe13f */
[----:B------:R-:W-:Y:S02]  /*01c0*/  USHF.L.U32 UR7, UR6, 0xb, URZ ;  /* 0x0000000b06077899 */ /* 0x000fe4000800063f */
[----:B------:R-:W-:Y:S02]  /*01d0*/  USHF.L.U32 UR6, UR6, 0x1, URZ ;  /* 0x0000000106067899 */ /* 0x000fe4000800063f */
[----:B0-----:R-:W-:Y:S02]  /*01e0*/  ULEA UR8, UR8, UR4, 0x18 ;  /* 0x0000000408087291 */ /* 0x001fe4000f8ec03f */
[----:B------:R-:W-:-:S04]  /*01f0*/  UIADD3 UR4, -UR5, 0x100000, URZ ;  /* 0x0010000005047890 */ /* 0x000fc8000fffe13f */
[----:B------:R-:W-:Y:S02]  /*0200*/  USHF.L.U32 UR5, UR4, 0xb, URZ ;  /* 0x0000000b04057899 */ /* 0x000fe4000800063f */
[----:B------:R-:W-:Y:S01]  /*0210*/  USHF.L.U32 UR4, UR4, 0x1, URZ ;  /* 0x0000000104047899 */ /* 0x000fe2000800063f */
[----:B------:R-:W0:Y:S11]  /*0220*/  FENCE.VIEW.ASYNC.S ;  /* 0x00000000000073c6 */ /* 0x000e360000000000 */
[----:B0-----:R0:W1:Y:S01]  /*0230*/  SYNCS.EXCH.64 URZ, [UR8], UR4 ;  /* 0x00000004083f75b2 */ /* 0x0010620008000100 */
[----:B------:R0:W2:Y:S01]  /*0240*/  SYNCS.EXCH.64 URZ, [UR8+0x28], UR6 ;  /* 0x00002806083f75b2 */ /* 0x0000a20008000100 */
[----:B------:R0:W3:Y:S01]  /*0250*/  SYNCS.EXCH.64 URZ, [UR8+0x8], UR4 ;  /* 0x00000804083f75b2 */ /* 0x0000e20008000100 */
[----:B------:R0:W4:Y:S01]  /*0260*/  SYNCS.EXCH.64 URZ, [UR8+0x30], UR6 ;  /* 0x00003006083f75b2 */ /* 0x0001220008000100 */
[----:B------:R0:W0:Y:S01]  /*0270*/  SYNCS.EXCH.64 URZ, [UR8+0x10], UR4 ;  /* 0x00001004083f75b2 */ /* 0x0000220008000100 */
[----:B------:R0:W0:Y:S01]  /*0280*/  SYNCS.EXCH.64 URZ, [UR8+0x38], UR6 ;  /* 0x00003806083f75b2 */ /* 0x0000220008000100 */
[----:B------:R0:W0:Y:S01]  /*0290*/  SYNCS.EXCH.64 URZ, [UR8+0x18], UR4 ;  /* 0x00001804083f75b2 */ /* 0x0000220008000100 */
[----:B------:R0:W0:Y:S01]  /*02a0*/  SYNCS.EXCH.64 URZ, [UR8+0x40], UR6 ;  /* 0x00004006083f75b2 */ /* 0x0000220008000100 */
[----:B------:R0:W0:Y:S01]  /*02b0*/  SYNCS.EXCH.64 URZ, [UR8+0x20], UR4 ;  /* 0x00002004083f75b2 */ /* 0x0000220008000100 */
[----:B------:R0:W0:Y:S01]  /*02c0*/  SYNCS.EXCH.64 URZ, [UR8+0x48], UR6 ;  /* 0x00004806083f75b2 */ /* 0x0000220008000100 */
[----:B------:R-:W-:Y:S01]  /*02d0*/  NOP ;  /* 0x0000000000007918 */ /* 0x000fe20000000000 */
.L_x_2:
[----:B------:R-:W-:Y:S01]  /*02e0*/  SHF.R.S32.HI R4, RZ, 0x1f, R95 ;  /* 0x0000001fff047819 */ /* 0x000fe2000001145f */
[----:B------:R-:W5:Y:S01]  /*02f0*/  SHFL.IDX PT, R0, R0, RZ, 0x1f ;  /* 0x00001fff00007589 */ /* 0x000f6200000e0000 */
[----:B0-----:R-:W0:Y:S01]  /*0300*/  S2UR UR8, SR_CTAID.X ;  /* 0x00000000000879c3 */ /* 0x001e220000002500 */
[----:B------:R-:W-:Y:S02]  /*0310*/  ELECT P0, URZ, PT ;  /* 0x00000000003f782f */ /* 0x000fe40003800000 */
[----:B------:R-:W-:Y:S01]  /*0320*/  LEA.HI R4, R4, R95, RZ, 0x7 ;  /* 0x0000005f04047211 */ /* 0x000fe200078f38ff */
[----:B------:R-:W-:Y:S01]  /*0330*/  ULDC UR4, c[0x0][0x150] ;  /* 0x0000540000047ab9 */ /* 0x000fe20000000800 */
[----:B------:R-:W-:Y:S01]  /*0340*/  SHF.R.S32.HI R6, RZ, 0x1f, R5 ;  /* 0x0000001fff067819 */ /* 0x000fe20000011405 */
[----:B------:R-:W-:Y:S01]  /*0350*/  NOP ;  /* 0x0000000000007918 */ /* 0x000fe20000000000 */
[----:B------:R-:W-:Y:S01]  /*0360*/  LOP3.LUT R4, R4, 0xffffff80, RZ, 0xc0, !PT ;  /* 0xffffff8004047812 */ /* 0x000fe200078ec0ff */
[----:B------:R-:W-:Y:S01]  /*0370*/  NOP ;  /* 0x0000000000007918 */ /* 0x000fe20000000000 */
[----:B------:R-:W-:Y:S01]  /*0380*/  LEA.HI R6, R6, R5, RZ, 0x2 ;  /* 0x0000000506067211 */ /* 0x000fe200078f10ff */
[----:B------:R-:W1:Y:S01]  /*0390*/  LDC R11, c[0x0][0x144] ;  /* 0x00005100ff0b7b82 */ /* 0x000e620000000800 */
[----:B------:R-:W-:Y:S01]  /*03a0*/  IMAD.MOV.U32 R22, RZ, RZ, 0x1 ;  /* 0x00000001ff167424 */ /* 0x000fe200078e00ff */
[----:B------:R-:W-:Y:S01]  /*03b0*/  ISETP.NE.AND P3, PT, R2, RZ, PT ;  /* 0x000000ff0200720c */ /* 0x000fe20003f65270 */
[----:B------:R-:W-:Y:S01]  /*03c0*/  IMAD.IADD R8, R95, 0x1, -R4 ;  /* 0x000000015f087824 */ /* 0x000fe200078e0a04 */
[----:B------:R-:W-:Y:S01]  /*03d0*/  LOP3.LUT R6, R6, 0x3ffffffc, RZ, 0xc0, !PT ;  /* 0x3ffffffc06067812 */ /* 0x000fe200078ec0ff */
[----:B------:R-:W2:Y:S03]  /*03e0*/  S2R R4, SR_CTAID.Y ;  /* 0x0000000000047919 */ /* 0x000ea60000002600 */
[----:B------:R-:W-:Y:S01]  /*03f0*/  SHF.R.S32.HI R9, RZ, 0x1f, R8 ;  /* 0x0000001fff097819 */ /* 0x000fe20000011408 */
[----:B------:R-:W-:Y:S01]  /*0400*/  IMAD.IADD R6, R5, 0x1, -R6 ;  /* 0x0000000105067824 */ /* 0x000fe200078e0a06 */
[----:B------:R-:W3:Y:S02]  /*0410*/  LDC R13, c[0x0][0x140] ;  /* 0x00005000ff0d7b82 */ /* 0x000ee40000000800 */
[----:B------:R-:W-:-:S02]  /*0420*/  LEA.HI R9, R9, R8, RZ, 0x3 ;  /* 0x0000000809097211 */ /* 0x000fc400078f18ff */
[----:B-----5:R-:W-:Y:S02]  /*0430*/  ISETP.NE.OR P0, PT, R0, RZ, !P0 ;  /* 0x000000ff0000720c */ /* 0x020fe40004705670 */
[--C-:B------:R-:W-:Y:S02]  /*0440*/  SHF.R.S32.HI R0, RZ, 0x3, R9.reuse ;  /* 0x00000003ff007819 */ /* 0x100fe40000011409 */
[----:B0-----:R-:W-:Y:S02]  /*0450*/  I2FP.F32.U32 R10, UR8 ;  /* 0x00000008000a7c45 */ /* 0x001fe40008201000 */
[----:B------:R-:W-:-:S03]  /*0460*/  SHF.R.S32.HI R9, RZ, 0x1f, R9 ;  /* 0x0000001fff097819 */ /* 0x000fc60000011409 */
[----:B------:R-:W-:Y:S01]  /*0470*/  FMUL R10, R10, UR4 ;  /* 0x000000040a0a7c20 */ /* 0x000fe20008400000 */
[----:B------:R-:W-:Y:S01]  /*0480*/  LEA.HI R9, R9, R0, RZ, 0x2 ;  /* 0x0000000009097211 */ /* 0x000fe200078f10ff */
[----:B------:R-:W-:Y:S02]  /*0490*/  ULDC UR4, c[0x0][0x154] ;  /* 0x0000550000047ab9 */ /* 0x000fe40000000800 */
[----:B------:R-:W-:Y:S01]  /*04a0*/  VOTEU.ALL UP0, P0 ;  /* 0x00000000003f7886 */ /* 0x000fe20000000000 */
[----:B------:R-:W-:Y:S01]  /*04b0*/  LOP3.LUT R9, R9, 0xfffffffc, RZ, 0xc0, !PT ;  /* 0xfffffffc09097812 */ /* 0x000fe200078ec0ff */
[----:B------:R-:W0:Y:S01]  /*04c0*/  F2I.U32.TRUNC.NTZ R10, R10 ;  /* 0x0000000a000a7305 */ /* 0x000e22000020f000 */
[----:B------:R-:W-:Y:S02]  /*04d0*/  VOTEU.ALL UP1, P0 ;  /* 0x00000000003f7886 */ /* 0x000fe40000020000 */
[----:B------:R-:W5:Y:S01]  /*04e0*/  @!UP0 S2UR UR7, SR_CgaCtaId ;  /* 0x00000000000789c3 */ /* 0x000f620000008800 */
[----:B------:R-:W-:Y:S01]  /*04f0*/  IMAD.IADD R9, R0, 0x1, -R9 ;  /* 0x0000000100097824 */ /* 0x000fe200078e0a09 */
[----:B------:R-:W-:Y:S01]  /*0500*/  SHF.R.S32.HI R0, RZ, 0x1f, R3 ;  /* 0x0000001fff007819 */ /* 0x000fe20000011403 */
[----:B------:R-:W-:Y:S01]  /*0510*/  @!UP0 UMOV UR6, 0x400 ;  /* 0x0000040000068882 */ /* 0x000fe20000000000 */
[----:B---3--:R-:W-:Y:S01]  /*0520*/  ISETP.EQ.U32.AND P2, PT, R13, 0x1, PT ;  /* 0x000000010d00780c */ /* 0x008fe20003f42070 */
[----:B------:R-:W-:Y:S01]  /*0530*/  IMAD R19, R6, 0x4, R9 ;  /* 0x0000000406137824 */ /* 0x000fe200078e0209 */
[----:B--2---:R-:W-:-:S02]  /*0540*/  I2FP.F32.U32 R12, R4 ;  /* 0x00000004000c7245 */ /* 0x004fc40000201000 */
[----:B------:R-:W2:Y:S01]  /*0550*/  LDC R9, c[0x0][0x148] ;  /* 0x00005200ff097b82 */ /* 0x000ea20000000800 */
[----:B------:R-:W-:Y:S02]  /*0560*/  LEA.HI R0, R0, R3, RZ, 0x2 ;  /* 0x0000000300007211 */ /* 0x000fe400078f10ff */
[----:B------:R-:W-:Y:S01]  /*0570*/  LEA.HI R6, R19, R19, RZ, 0x1 ;  /* 0x0000001313067211 */ /* 0x000fe200078f08ff */
[----:B0-----:R-:W-:Y:S02]  /*0580*/  IMAD.MOV R14, RZ, RZ, -R10 ;  /* 0x000000ffff0e7224 */ /* 0x001fe400078e0a0a */
[----:B------:R-:W-:Y:S01]  /*0590*/  FMUL R12, R12, UR4 ;  /* 0x000000040c0c7c20 */ /* 0x000fe20008400000 */
[----:B------:R-:W-:Y:S01]  /*05a0*/  LOP3.LUT R0, R0, 0xfffffffc, RZ, 0xc0, !PT ;  /* 0xfffffffc00007812 */ /* 0x000fe200078ec0ff */
[----:B------:R-:W-:Y:S01]  /*05b0*/  UMOV UR4, 0x20 ;  /* 0x0000002000047882 */ /* 0x000fe20000000000 */
[----:B------:R-:W-:Y:S01]  /*05c0*/  LOP3.LUT R10, R6, 0xfffffffe, RZ, 0xc0, !PT ;  /* 0xfffffffe060a7812 */ /* 0x000fe200078ec0ff */
[----:B-1----:R-:W-:Y:S01]  /*05d0*/  IMAD R6, R11, R14, UR8 ;  /* 0x000000080b067e24 */ /* 0x002fe2000f8e020e */
[----:B------:R-:W-:-:S04]  /*05e0*/  @!UP0 UIADD3 UR4, -UR4, 0x100000, URZ ;  /* 0x0010000004048890 */ /* 0x000fc8000fffe13f */
[----:B------:R-:W-:Y:S02]  /*05f0*/  @!UP0 USHF.L.U32 UR5, UR4, 0xb, URZ ;  /* 0x0000000b04058899 */ /* 0x000fe4000800063f */
[----:B------:R-:W-:Y:S01]  /*0600*/  @!UP0 USHF.L.U32 UR4, UR4, 0x1, URZ ;  /* 0x0000000104048899 */ /* 0x000fe2000800063f */
[----:B------:R-:W0:Y:S01]  /*0610*/  F2I.U32.TRUNC.NTZ R12, R12 ;  /* 0x0000000c000c7305 */ /* 0x000e22000020f000 */
[----:B------:R-:W-:Y:S02]  /*0620*/  IMAD.IADD R3, R3, 0x1, -R0 ;  /* 0x0000000103037824 */ /* 0x000fe400078e0a00 */
[C---:B------:R-:W-:Y:S02]  /*0630*/  IMAD.IADD R11, R19.reuse, 0x1, -R10 ;  /* 0x00000001130b7824 */ /* 0x040fe400078e0a0a */
[----:B------:R-:W-:Y:S01]  /*0640*/  IMAD.SHL.U32 R10, R19, 0x4, RZ ;  /* 0x00000004130a7824 */ /* 0x000fe200078e00ff */
[----:B-----5:R-:W-:Y:S01]  /*0650*/  @!UP0 ULEA UR6, UR7, UR6, 0x18 ;  /* 0x0000000607068291 */ /* 0x020fe2000f8ec03f */
[----:B------:R-:W-:Y:S01]  /*0660*/  ISETP.NE.AND P1, PT, R3, 0x3, PT ;  /* 0x000000030300780c */ /* 0x000fe20003f25270 */
[----:B------:R-:W-:Y:S01]  /*0670*/  VOTEU.ALL UP0, P0 ;  /* 0x00000000003f7886 */ /* 0x000fe20000000000 */
[----:B------:R-:W-:-:S02]  /*0680*/  ISETP.NE.AND P4, PT, R11, R6, PT ;  /* 0x000000060b00720c */ /* 0x000fc40003f85270 */
[----:B------:R-:W-:Y:S02]  /*0690*/  LOP3.LUT R19, R19, 0xc, R10, 0x78, !PT ;  /* 0x0000000c13137812 */ /* 0x000fe400078e780a */
[----:B------:R-:W-:Y:S01]  /*06a0*/  LOP3.LUT P0, RZ, R8, 0x7, RZ, 0xc0, !PT ;  /* 0x0000000708ff7812 */ /* 0x000fe2000780c0ff */
[C---:B------:R-:W-:Y:S01]  /*06b0*/  VIADD R8, R2.reuse, 0xffffffff ;  /* 0xffffffff02087836 */ /* 0x040fe20000000000 */
[----:B------:R-:W-:Y:S01]  /*06c0*/  ISETP.EQ.OR P1, PT, R3, RZ, !P1 ;  /* 0x000000ff0300720c */ /* 0x000fe20004f22670 */
[----:B0-----:R-:W-:Y:S01]  /*06d0*/  IMAD.MOV R23, RZ, RZ, -R12 ;  /* 0x000000ffff177224 */ /* 0x001fe200078e0a0c */
[----:B------:R-:W-:Y:S01]  /*06e0*/  ISETP.LT.U32.AND P0, PT, R19, 0x8, !P0 ;  /* 0x000000081300780c */ /* 0x000fe20004701070 */
[----:B------:R-:W0:Y:S02]  /*06f0*/  FENCE.VIEW.ASYNC.S ;  /* 0x00000000000073c6 */ /* 0x000e240000000000 */
[----:B0-----:R0:W1:Y:S01]  /*0700*/  @!UP0 SYNCS.EXCH.64 URZ, [UR6+0x60], UR4 ;  /* 0x00006004063f85b2 */ /* 0x0010620008000100 */
[----:B------:R-:W-:Y:S01]  /*0710*/  ISETP.EQ.AND P1, PT, R2, RZ, P1 ;  /* 0x000000ff0200720c */ /* 0x000fe20000f22270 */
[----:B--2---:R-:W-:Y:S01]  /*0720*/  IMAD R11, R9, R23, R4 ;  /* 0x00000017090b7224 */ /* 0x004fe200078e0204 */
[----:B------:R-:W-:-:S02]  /*0730*/  ISETP.GE.U32.AND P6, PT, R8, 0x2, PT ;  /* 0x000000020800780c */ /* 0x000fc40003fc6070 */
[----:B------:R-:W-:Y:S02]  /*0740*/  @P4 LEA.HI R0, R19, R19, RZ, 0x1 ;  /* 0x0000001313004211 */ /* 0x000fe400078f08ff */
[----:B------:R-:W-:Y:S02]  /*0750*/  SEL R18, RZ, 0x1, !P1 ;  /* 0x00000001ff127807 */ /* 0x000fe40004800000 */
[----:B------:R-:W-:Y:S02]  /*0760*/  @P4 SHF.R.S32.HI R0, RZ, 0x1, R0 ;  /* 0x00000001ff004819 */ /* 0x000fe40000011400 */
[----:B------:R-:W-:Y:S02]  /*0770*/  SEL R18, R18, 0x2, P6 ;  /* 0x0000000212127807 */ /* 0x000fe40003000000 */
[----:B------:R-:W-:Y:S02]  /*0780*/  @P4 ISETP.NE.AND P5, PT, R0, R11, PT ;  /* 0x0000000b0000420c */ /* 0x000fe40003fa5270 */
[----:B------:R-:W-:Y:S01]  /*0790*/  SEL R11, RZ, 0x1, !P0 ;  /* 0x00000001ff0b7807 */ /* 0x000fe20004000000 */
[----:B------:R0:W2:Y:S01]  /*07a0*/  @!UP1 SYNCS.EXCH.64 URZ, [UR6+0x68], UR4 ;  /* 0x00006804063f95b2 */ /* 0x0000a20008000100 */
[----:B------:R-:W-:Y:S01]  /*07b0*/  @P4 SEL R22, RZ, 0x1, P5 ;  /* 0x00000001ff164807 */ /* 0x000fe20002800000 */
[----:B------:R-:W-:Y:S01]  /*07c0*/  NOP ;  /* 0x0000000000007918 */ /* 0x000fe20000000000 */
[----:B------:R-:W-:-:S02]  /*07d0*/  LOP3.LUT R0, R95, 0x7f, RZ, 0xc0, !PT ;  /* 0x0000007f5f007812 */ /* 0x000fc400078ec0ff */
[----:B------:R-:W-:Y:S01]  /*07e0*/  LOP3.LUT R22, R22, R11, RZ, 0xc0, !PT ;  /* 0x0000000b16167212 */ /* 0x000fe200078ec0ff */
[----:B01----:R-:W-:Y:S06]  /*07f0*/  @!P2 BRA `(.L_x_3) ;  /* 0x000000000008a947 */ /* 0x003fec0003800000 */
[----:B--2-4-:R-:W-:Y:S01]  /*0800*/  UCGABAR_ARV ;  /* 0x00000000000079c7 */ /* 0x014fe20008000000 */
[----:B------:R-:W-:Y:S05]  /*0810*/  BRA `(.L_x_4) ;  /* 0x0000000000047947 */ /* 0x000fea0003800000 */
.L_x_3:
[----:B--2-4-:R-:W-:Y:S01]  /*0820*/  NOP ;  /* 0x0000000000007918 */ /* 0x014fe20000000000 */
.L_x_4:
[----:B------:R-:W0:Y:S01]  /*0830*/  LDC R2, c[0x0][0x65c] ;  /* 0x00019700ff027b82 */ /* 0x000e220000000800 */
[----:B------:R-:W-:Y:S02]  /*0840*/  IMAD.U32 R10, RZ, RZ, UR8 ;  /* 0x00000008ff0a7e24 */ /* 0x000fe4000f8e00ff */
[----:B------:R-:W-:Y:S01]  /*0850*/  IMAD.MOV.U32 R11, RZ, RZ, RZ ;  /* 0x000000ffff0b7224 */ /* 0x000fe200078e00ff */
[----:B0-----:R-:W-:-:S04]  /*0860*/  ISETP.NE.AND P1, PT, R2, 0x1, PT ;  /* 0x000000010200780c */ /* 0x001fc80003f25270 */
[----:B------:R-:W-:-:S09]  /*0870*/  P2R R5, PR, RZ, 0x2 ;  /* 0x00000002ff057803 */ /* 0x000fd20000000000 */
[----:B------:R-:W0:Y:S01]  /*0880*/  @P1 LDC R17, c[0x0][0x10] ;  /* 0x00000400ff111b82 */ /* 0x000e220000000800 */
[----:B------:R-:W-:Y:S02]  /*0890*/  @P1 IMAD.MOV.U32 R5, RZ, RZ, RZ ;  /* 0x000000ffff051224 */ /* 0x000fe400078e00ff */
[----:B------:R-:W-:-:S05]  /*08a0*/  @P1 IMAD.MOV.U32 R15, RZ, RZ, RZ ;  /* 0x000000ffff0f1224 */ /* 0x000fca00078e00ff */
[----:B------:R-:W1:Y:S01]  /*08b0*/  @!P1 LDC R13, c[0x0][0xc] ;  /* 0x00000300ff0d9b82 */ /* 0x000e620000000800 */
[----:B------:R-:W-:Y:S01]  /*08c0*/  ULDC UR4, c[0x0][0xc] ;  /* 0x0000030000047ab9 */ /* 0x000fe20000000800 */
[----:B------:R-:W-:Y:S01]  /*08d0*/  ULDC UR5, c[0x0][0x10] ;  /* 0x0000040000057ab9 */ /* 0x000fe20000000800 */
[----:B------:R-:W-:Y:S01]  /*08e0*/  ULDC UR6, c[0x0][0x14] ;  /* 0x0000050000067ab9 */ /* 0x000fe20000000800 */
[----:B------:R-:W-:-:S04]  /*08f0*/  UIMAD.WIDE.U32 UR4, UR4, UR5, URZ ;  /* 0x00000005040472a5 */ /* 0x000fc8000f8e003f */
[----:B------:R-:W-:Y:S02]  /*0900*/  UIMAD.WIDE.U32 UR36, UR4, UR6, URZ ;  /* 0x00000006042472a5 */ /* 0x000fe4000f8e003f */
[----:B------:R-:W-:-:S04]  /*0910*/  UIMAD UR42, UR5, UR6, URZ ;  /* 0x00000006052a72a4 */ /* 0x000fc8000f8e023f */
[----:B------:R-:W-:Y:S01]  /*0920*/  UIADD3 UR42, UR37, UR42, URZ ;  /* 0x0000002a252a7290 */ /* 0x000fe2000fffe03f */
[----:B0-----:R-:W-:-:S04]  /*0930*/  @P1 IMAD.WIDE.U32 R16, R17, UR8, R4 ;  /* 0x0000000811101c25 */ /* 0x001fc8000f8e0004 */
[----:B------:R-:W-:Y:S02]  /*0940*/  @P1 IMAD.IADD R17, R17, 0x1, R15 ;  /* 0x0000000111111824 */ /* 0x000fe400078e020f */
[----:B-1----:R-:W-:-:S04]  /*0950*/  @!P1 IMAD.WIDE.U32 R10, R4, R13, R10 ;  /* 0x0000000d040a9225 */ /* 0x002fc800078e000a */
[----:B------:R-:W-:Y:S02]  /*0960*/  @!P1 IMAD.MOV.U32 R16, RZ, RZ, R10 ;  /* 0x000000ffff109224 */ /* 0x000fe400078e000a */
[----:B------:R-:W-:Y:S01]  /*0970*/  @!P1 IMAD.MOV.U32 R17, RZ, RZ, R11 ;  /* 0x000000ffff119224 */ /* 0x000fe200078e000b */
[----:B------:R-:W-:Y:S06]  /*0980*/  @!P2 BRA `(.L_x_5) ;  /* 0x00000000000ca947 */ /* 0x000fec0003800000 */
[----:B------:R-:W-:Y:S01]  /*0990*/  UCGABAR_WAIT ;  /* 0x0000000000007dc7 */ /* 0x000fe20008000000 */
[----:B------:R-:W-:Y:S01]  /*09a0*/  CCTL.IVALL ;  /* 0x00000000ff00798f */ /* 0x000fe20002000000 */
[----:B------:R-:W-:Y:S05]  /*09b0*/  BRA `(.L_x_6) ;  /* 0x0000000000047947 */ /* 0x000fea0003800000 */
.L_x_5:
[----:B------:R-:W-:Y:S06]  /*09c0*/  BAR.SYNC.DEFER_BLOCKING 0x0 ;  /* 0x0000000000007b1d */ /* 0x000fec0000010000 */
.L_x_6:
[----:B------:R-:W-:Y:S05]  /*09d0*/  @!P3 BRA `(.L_x_7) ;  /* 0x0000005c00a8b947 */ /* 0x000fea0003800000 */
[----:B------:R-:W-:-:S13]  /*09e0*/  ISETP.GT.U32.AND P0, PT, R8, 0x1, PT ;  /* 0x000000010800780c */ /* 0x000fda0003f04070 */
[----:B------:R-:W-:Y:S05]  /*09f0*/  @P0 EXIT ;  /* 0x000000000000094d */ /* 0x000fea0003800000 */
[----:B------:R-:W-:Y:S01]  /*0a00*/  ULDC.64 UR4, c[0x0][0x650] ;  /* 0x0001940000047ab9 */ /* 0x000fe20000000a00 */
[----:B------:R-:W-:Y:S01]  /*0a10*/  PRMT R3, RZ, 0x7610, R3 ;  /* 0x00007610ff037816 */ /* 0x000fe20000000003 */
[----:B------:R-:W-:Y:S01]  /*0a20*/  IMAD.MOV.U32 R103, RZ, RZ, -0x1 ;  /* 0xffffffffff677424 */ /* 0x000fe200078e00ff */
[----:B------:R-:W-:Y:S01]  /*0a30*/  ISETP.GE.U32.AND P0, PT, R16, UR4, PT ;  /* 0x0000000410007c0c */ /* 0x000fe2000bf06070 */
[----:B------:R-:W-:Y:S02]  /*0a40*/  IMAD.MOV.U32 R100, RZ, RZ, -0x1 ;  /* 0xffffffffff647424 */ /* 0x000fe400078e00ff */
[----:B------:R-:W-:Y:S01]  /*0a50*/  IMAD.MOV.U32 R101, RZ, RZ, -0x1 ;  /* 0xffffffffff657424 */ /* 0x000fe200078e00ff */
[----:B------:R-:W-:-:S13]  /*0a60*/  ISETP.GE.U32.AND.EX P0, PT, R17, UR5, PT, P0 ;  /* 0x0000000511007c0c */ /* 0x000fda000bf06100 */
[----:B------:R-:W-:Y:S05]  /*0a70*/  @P0 BRA `(.L_x_8) ;  /* 0x0000000400280947 */ /* 0x000fea0003800000 */
[----:B------:R-:W0:Y:S01]  /*0a80*/  LDC.64 R24, c[0x0][0x628] ;  /* 0x00018a00ff187b82 */ /* 0x000e220000000a00 */
[----:B------:R-:W-:Y:S02]  /*0a90*/  IMAD.MOV.U32 R10, RZ, RZ, R16 ;  /* 0x000000ffff0a7224 */ /* 0x000fe400078e0010 */
[----:B------:R-:W-:-:S05]  /*0aa0*/  IMAD.MOV.U32 R11, RZ, RZ, R17 ;  /* 0x000000ffff0b7224 */ /* 0x000fca00078e0011 */
[----:B------:R-:W1:Y:S08]  /*0ab0*/  LDC R8, c[0x0][0x630] ;  /* 0x00018c00ff087b82 */ /* 0x000e700000000800 */
[----:B------:R-:W2:Y:S01]  /*0ac0*/  LDC.64 R26, c[0x0][0x620] ;  /* 0x00018800ff1a7b82 */ /* 0x000ea20000000a00 */
[----:B0-----:R-:W-:-:S04]  /*0ad0*/  ISETP.NE.U32.AND P0, PT, R24, RZ, PT ;  /* 0x000000ff1800720c */ /* 0x001fc80003f05070 */
[----:B------:R-:W-:-:S13]  /*0ae0*/  ISETP.NE.AND.EX P0, PT, R25, RZ, PT, P0 ;  /* 0x000000ff1900720c */ /* 0x000fda0003f05300 */
[----:B-12---:R-:W-:Y:S05]  /*0af0*/  @!P0 BRA `(.L_x_9) ;  /* 0x0000000000288947 */ /* 0x006fea0003800000 */
[----:B------:R-:W0:Y:S02]  /*0b00*/  LDC R3, c[0x0][0x634] ;  /* 0x00018d00ff037b82 */ /* 0x000e240000000800 */
[----:B0-----:R-:W-:-:S05]  /*0b10*/  IADD3 R3, P0, R16, R3, RZ ;  /* 0x0000000310037210 */ /* 0x001fca0007f1e0ff */
[----:B------:R-:W-:-:S04]  /*0b20*/  IMAD.X R21, RZ, RZ, R17, P0 ;  /* 0x000000ffff157224 */ /* 0x000fc800000e0611 */
[----:B------:R-:W-:-:S04]  /*0b30*/  IMAD.WIDE.U32 R10, R21, R24, RZ ;  /* 0x00000018150a7225 */ /* 0x000fc800078e00ff */
[----:B------:R-:W-:-:S04]  /*0b40*/  IMAD.WIDE.U32 R12, P0, R3, R25, R10 ;  /* 0x00000019030c7225 */ /* 0x000fc8000780000a */
[----:B------:R-:W-:-:S04]  /*0b50*/  IMAD.WIDE.U32 R10, R3, R24, RZ ;  /* 0x00000018030a7225 */ /* 0x000fc800078e00ff */
[----:B------:R-:W-:Y:S01]  /*0b60*/  IMAD.X R15, RZ, RZ, RZ, P0 ;  /* 0x000000ffff0f7224 */ /* 0x000fe200000e06ff */
[----:B------:R-:W-:Y:S01]  /*0b70*/  IADD3 RZ, P0, R11, R12, RZ ;  /* 0x0000000c0bff7210 */ /* 0x000fe20007f1e0ff */
[----:B------:R-:W-:-:S04]  /*0b80*/  IMAD.MOV.U32 R14, RZ, RZ, R13 ;  /* 0x000000ffff0e7224 */ /* 0x000fc800078e000d */
[----:B------:R-:W-:-:S08]  /*0b90*/  IMAD.WIDE.U32.X R10, R21, R25, R14, P0 ;  /* 0x00000019150a7225 */ /* 0x000fd000000e040e */
.L_x_9:
[----:B------:R-:W0:Y:S01]  /*0ba0*/  LDC.64 R30, c[0x0][0x640] ;  /* 0x00019000ff1e7b82 */ /* 0x000e220000000a00 */
[-CC-:B------:R-:W-:Y:S01]  /*0bb0*/  SHF.R.U64 R101, R10, R8.reuse, R11.reuse ;  /* 0x000000080a657219 */ /* 0x180fe2000000120b */
[----:B------:R-:W-:Y:S01]  /*0bc0*/  IMAD R29, R9, R23, R4 ;  /* 0x00000017091d7224 */ /* 0x000fe200078e0204 */
[----:B------:R-:W-:Y:S01]  /*0bd0*/  SHF.R.U32.HI R3, RZ, R8, R11 ;  /* 0x00000008ff037219 */ /* 0x000fe2000001160b */
[----:B------:R-:W-:Y:S01]  /*0be0*/  IMAD.MOV.U32 R23, RZ, RZ, 0x1 ;  /* 0x00000001ff177424 */ /* 0x000fe200078e00ff */
[----:B------:R-:W-:-:S03]  /*0bf0*/  IADD3 R5, P0, RZ, -R101, RZ ;  /* 0x80000065ff057210 */ /* 0x000fc60007f1e0ff */
[----:B------:R-:W1:Y:S02]  /*0c00*/  LDC R12, c[0x0][0x618] ;  /* 0x00018600ff0c7b82 */ /* 0x000e640000000800 */
[----:B------:R-:W-:Y:S02]  /*0c10*/  IMAD.X R3, RZ, RZ, ~R3, P0 ;  /* 0x000000ffff037224 */ /* 0x000fe400000e0e03 */
[----:B------:R-:W-:-:S04]  /*0c20*/  IMAD.WIDE.U32 R10, R5, R26, R16 ;  /* 0x0000001a050a7225 */ /* 0x000fc800078e0010 */
[----:B------:R-:W2:Y:S01]  /*0c30*/  LDC R20, c[0x0][0x608] ;  /* 0x00018200ff147b82 */ /* 0x000ea20000000800 */
[----:B------:R-:W-:Y:S02]  /*0c40*/  IMAD R8, R3, R26, RZ ;  /* 0x0000001a03087224 */ /* 0x000fe400078e02ff */
[----:B------:R-:W-:Y:S02]  /*0c50*/  IMAD.MOV.U32 R3, RZ, RZ, -0x1 ;  /* 0xffffffffff037424 */ /* 0x000fe400078e00ff */
[----:B------:R-:W-:-:S03]  /*0c60*/  IMAD R5, R5, R27, R8 ;  /* 0x0000001b05057224 */ /* 0x000fc600078e0208 */
[----:B------:R-:W3:Y:S01]  /*0c70*/  LDC R28, c[0x0][0x658] ;  /* 0x00019600ff1c7b82 */ /* 0x000ee20000000800 */
[----:B------:R-:W-:Y:S01]  /*0c80*/  IMAD.IADD R5, R11, 0x1, R5 ;  /* 0x000000010b057824 */ /* 0x000fe200078e0205 */
[----:B0-----:R-:W-:-:S04]  /*0c90*/  ISETP.NE.U32.AND P0, PT, R30, RZ, PT ;  /* 0x000000ff1e00720c */ /* 0x001fc80003f05070 */
[----:B------:R-:W-:Y:S02]  /*0ca0*/  ISETP.NE.AND.EX P0, PT, R31, RZ, PT, P0 ;  /* 0x000000ff1f00720c */ /* 0x000fe40003f05300 */
[----:B------:R-:W0:Y:S01]  /*0cb0*/  LDC R24, c[0x0][0x600] ;  /* 0x00018000ff187b82 */ /* 0x000e220000000800 */
[-CC-:B-1----:R-:W-:Y:S02]  /*0cc0*/  SHF.R.U64 R14, R10, R12.reuse, R5.reuse ;  /* 0x0000000c0a0e7219 */ /* 0x182fe40000001205 */
[----:B------:R-:W-:-:S05]  /*0cd0*/  SHF.R.U32.HI R5, RZ, R12, R5 ;  /* 0x0000000cff057219 */ /* 0x000fca0000011605 */
[----:B------:R-:W1:Y:S01]  /*0ce0*/  LDC R15, c[0x0][0x648] ;  /* 0x00019200ff0f7b82 */ /* 0x000e620000000800 */
[-CC-:B--2---:R-:W-:Y:S02]  /*0cf0*/  SHF.R.U64 R27, R14, R20.reuse, R5.reuse ;  /* 0x000000140e1b7219 */ /* 0x184fe40000001205 */
[----:B------:R-:W-:-:S05]  /*0d00*/  SHF.R.U32.HI R5, RZ, R20, R5 ;  /* 0x00000014ff057219 */ /* 0x000fca0000011605 */
[----:B------:R-:W2:Y:S01]  /*0d10*/  LDC R21, c[0x0][0x638] ;  /* 0x00018e00ff157b82 */ /* 0x000ea20000000800 */
[-CC-:B---3--:R-:W-:Y:S02]  /*0d20*/  SHF.R.U64 R20, R27, R28.reuse, R5.reuse ;  /* 0x0000001c1b147219 */ /* 0x188fe40000001205 */
[-C--:B------:R-:W-:Y:S02]  /*0d30*/  SHF.L.U32 R3, R3, R28.reuse, RZ ;  /* 0x0000001c03037219 */ /* 0x080fe400000006ff */
[----:B------:R-:W-:Y:S01]  /*0d40*/  SHF.R.U32.HI R5, RZ, R28, R5 ;  /* 0x0000001cff057219 */ /* 0x000fe20000011605 */
[----:B------:R-:W-:Y:S01]  /*0d50*/  IMAD.MOV.U32 R4, RZ, RZ, R20 ;  /* 0x000000ffff047224 */ /* 0x000fe200078e0014 */
[----:B------:R-:W-:Y:S01]  /*0d60*/  LOP3.LUT R12, RZ, R3, RZ, 0x33, !PT ;  /* 0x00000003ff0c7212 */ /* 0x000fe200078e33ff */
[----:B------:R-:W3:Y:S01]  /*0d70*/  LDC R25, c[0x0][0x610] ;  /* 0x00018400ff197b82 */ /* 0x000ee20000000800 */
[----:B------:R-:W-:Y:S05]  /*0d80*/  @!P0 BRA `(.L_x_10) ;  /* 0x0000000000288947 */ /* 0x000fea0003800000 */
[----:B------:R-:W4:Y:S02]  /*0d90*/  LDC R3, c[0x0][0x64c] ;  /* 0x00019300ff037b82 */ /* 0x000f240000000800 */
[----:B----4-:R-:W-:-:S05]  /*0da0*/  IADD3 R3, P0, R20, R3, RZ ;  /* 0x0000000314037210 */ /* 0x010fca0007f1e0ff */
        /* <DEDUP_REMOVED lines=8> */
.L_x_10:
[----:B-1----:R-:W-:Y:S01]  /*0e30*/  SHF.R.U64 R4, R4, R15, R5 ;  /* 0x0000000f04047219 */ /* 0x002fe20000001205 */
[----:B0-----:R-:W-:Y:S01]  /*0e40*/  VIADD R5, R24, 0xffffffff ;  /* 0xffffffff18057836 */ /* 0x001fe20000000000 */
[----:B------:R-:W-:Y:S02]  /*0e50*/  SHF.L.U32 R3, R23, R28, RZ ;  /* 0x0000001c17037219 */ /* 0x000fe400000006ff */
[----:B------:R-:W-:Y:S01]  /*0e60*/  LOP3.LUT R12, R27, R12, RZ, 0xc0, !PT ;  /* 0x0000000c1b0c7212 */ /* 0x000fe200078ec0ff */
[----:B------:R-:W-:Y:S01]  /*0e70*/  IMAD.MOV R8, RZ, RZ, -R4 ;  /* 0x000000ffff087224 */ /* 0x000fe200078e0a04 */
[----:B------:R-:W-:Y:S02]  /*0e80*/  SEL R6, R6, R29, !P1 ;  /* 0x0000001d06067207 */ /* 0x000fe40004800000 */
[----:B------:R-:W-:Y:S01]  /*0e90*/  LOP3.LUT R5, R14, R5, RZ, 0xc0, !PT ;  /* 0x000000050e057212 */ /* 0x000fe200078ec0ff */
[----:B------:R-:W-:Y:S02]  /*0ea0*/  IMAD R9, R3, R4, R12 ;  /* 0x0000000403097224 */ /* 0x000fe400078e020c */
[----:B--2---:R-:W-:-:S02]  /*0eb0*/  IMAD R3, R8, R21, R20 ;  /* 0x0000001508037224 */ /* 0x004fc400078e0214 */
[----:B---3--:R-:W-:Y:S02]  /*0ec0*/  IMAD R6, R9, R25, R6 ;  /* 0x0000001909067224 */ /* 0x008fe400078e0206 */
[----:B------:R-:W-:Y:S02]  /*0ed0*/  IMAD R103, R3, R24, R5 ;  /* 0x0000001803677224 */ /* 0x000fe400078e0205 */
[----:B------:R-:W-:-:S03]  /*0ee0*/  IMAD.MOV.U32 R4, RZ, RZ, 0x1 ;  /* 0x00000001ff047424 */ /* 0x000fc600078e00ff */
[----:B------:R-:W-:Y:S02]  /*0ef0*/  SEL R100, R103, R6, !P1 ;  /* 0x0000000667647207 */ /* 0x000fe40004800000 */
[----:B------:R-:W-:Y:S02]  /*0f00*/  PRMT R3, R4, 0x7610, R3 ;  /* 0x0000761004037816 */ /* 0x000fe40000000003 */
[----:B------:R-:W-:-:S07]  /*0f10*/  SEL R103, R6, R103, !P1 ;  /* 0x0000006706677207 */ /* 0x000fce0004800000 */
.L_x_8:
[----:B------:R-:W-:-:S08]  /*0f20*/  NOP ;  /* 0x0000000000007918 */ /* 0x000fd00000000000 */
[----:B------:R-:W0:Y:S02]  /*0f30*/  USETMAXREG.TRY_ALLOC.CTAPOOL UP0, 0xe8 ;  /* 0x000000e8000079c8 */ /* 0x000e240008000600 */
[----:B0-----:R-:W-:-:S13]  /*0f40*/  PLOP3.LUT P0, PT, PT, PT, UP0, 0x80, 0x0 ;  /* 0x000000000000781c */ /* 0x001fda0003f0f008 */
[----:B------:R-:W-:Y:S05]  /*0f50*/  @!P0 BRA `(.L_x_8) ;  /* 0xfffffffc00f08947 */ /* 0x000fea000383ffff */
[----:B------:R-:W-:Y:S01]  /*0f60*/  ULDC.64 UR4, c[0x0][0x598] ;  /* 0x0001660000047ab9 */ /* 0x000fe20000000a00 */
[----:B------:R-:W-:Y:S01]  /*0f70*/  ULDC.64 UR38, c[0x0][0x208] ;  /* 0x0000820000267ab9 */ /* 0x000fe20000000a00 */
[----:B------:R-:W-:-:S04]  /*0f80*/  ISETP.NE.U32.AND P0, PT, RZ, UR4, PT ;  /* 0x00000004ff007c0c */ /* 0x000fc8000bf05070 */
[----:B------:R-:W-:-:S13]  /*0f90*/  ISETP.NE.AND.EX P0, PT, RZ, UR5, PT, P0 ;  /* 0x00000005ff007c0c */ /* 0x000fda000bf05300 */
[----:B------:R-:W-:Y:S05]  /*0fa0*/  @!P0 BRA `(.L_x_11) ;  /* 0x00000000001c8947 */ /* 0x000fea0003800000 */
[----:B------:R-:W0:Y:S02]  /*0fb0*/  LDC.64 R4, c[0x0][0x598] ;  /* 0x00016600ff047b82 */ /* 0x000e240000000a00 */
[----:B0-----:R-:W2:Y:S02]  /*0fc0*/  LDG.E.64 R4, desc[UR38][R4.64] ;  /* 0x0000002604047981 */ /* 0x001ea4000c1e1b00 */
[----:B--2---:R-:W-:-:S04]  /*0fd0*/  ISETP.NE.U32.AND P0, PT, R4, RZ, PT ;  /* 0x000000ff0400720c */ /* 0x004fc80003f05070 */
[----:B------:R-:W-:-:S13]  /*0fe0*/  ISETP.NE.AND.EX P0, PT, R5, RZ, PT, P0 ;  /* 0x000000ff0500720c */ /* 0x000fda0003f05300 */
[----:B------:R-:W-:Y:S05]  /*0ff0*/  @!P0 BRA `(.L_x_11) ;  /* 0x0000000000088947 */ /* 0x000fea0003800000 */
[----:B------:R0:W5:Y:S01]  /*1000*/  LD.E R23, desc[UR38][R4.64] ;  /* 0x0000002604177980 */ /* 0x000162000c101900 */
[----:B------:R-:W-:Y:S05]  /*1010*/  BRA `(.L_x_12) ;  /* 0x0000000000247947 */ /* 0x000fea0003800000 */
.L_x_11:
[----:B------:R-:W-:Y:S02]  /*1020*/  ULDC.64 UR4, c[0x0][0x588] ;  /* 0x0001620000047ab9 */ /* 0x000fe40000000a00 */
[----:B------:R-:W-:-:S04]  /*1030*/  ISETP.NE.U32.AND P0, PT, RZ, UR4, PT ;  /* 0x00000004ff007c0c */ /* 0x000fc8000bf05070 */
[----:B------:R-:W-:-:S13]  /*1040*/  ISETP.NE.AND.EX P0, PT, RZ, UR5, PT, P0 ;  /* 0x00000005ff007c0c */ /* 0x000fda000bf05300 */
[----:B------:R-:W-:Y:S05]  /*1050*/  @!P0 BRA `(.L_x_13) ;  /* 0x00000000000c8947 */ /* 0x000fea0003800000 */
[----:B------:R-:W0:Y:S02]  /*1060*/  LDC.64 R4, c[0x0][0x588] ;  /* 0x00016200ff047b82 */ /* 0x000e240000000a00 */
[----:B0-----:R1:W5:Y:S01]  /*1070*/  LDG.E R23, desc[UR38][R4.64] ;  /* 0x0000002604177981 */ /* 0x001362000c1e1900 */
[----:B------:R-:W-:Y:S05]  /*1080*/  BRA `(.L_x_12) ;  /* 0x0000000000087947 */ /* 0x000fea0003800000 */
.L_x_13:
[----:B------:R-:W-:Y:S02]  /*1090*/  ULDC UR4, c[0x0][0x580] ;  /* 0x0001600000047ab9 */ /* 0x000fe40000000800 */
[----:B------:R-:W-:-:S07]  /*10a0*/  IMAD.U32 R23, RZ, RZ, UR4 ;  /* 0x00000004ff177e24 */ /* 0x000fce000f8e00ff */
.L_x_12:
[----:B------:R-:W-:Y:S02]  /*10b0*/  ULDC.64 UR4, c[0x0][0x5a0] ;  /* 0x0001680000047ab9 */ /* 0x000fe40000000a00 */
[----:B------:R-:W-:-:S04]  /*10c0*/  ISETP.NE.U32.AND P0, PT, RZ, UR4, PT ;  /* 0x00000004ff007c0c */ /* 0x000fc8000bf05070 */
[----:B------:R-:W-:-:S13]  /*10d0*/  ISETP.NE.AND.EX P0, PT, RZ, UR5, PT, P0 ;  /* 0x00000005ff007c0c */ /* 0x000fda000bf05300 */
[----:B------:R-:W-:Y:S05]  /*10e0*/  @!P0 BRA `(.L_x_14) ;  /* 0x00000000001c8947 */ /* 0x000fea0003800000 */
[----:B01----:R-:W0:Y:S02]  /*10f0*/  LDC.64 R4, c[0x0][0x5a0] ;  /* 0x00016800ff047b82 */ /* 0x003e240000000a00 */
[----:B0-----:R-:W2:Y:S02]  /*1100*/  LDG.E.64 R4, desc[UR38][R4.64] ;  /* 0x0000002604047981 */ /* 0x001ea4000c1e1b00 */
[----:B--2---:R-:W-:-:S04]  /*1110*/  ISETP.NE.U32.AND P0, PT, R4, RZ, PT ;  /* 0x000000ff0400720c */ /* 0x004fc80003f05070 */
[----:B------:R-:W-:-:S13]  /*1120*/  ISETP.NE.AND.EX P0, PT, R5, RZ, PT, P0 ;  /* 0x000000ff0500720c */ /* 0x000fda0003f05300 */
[----:B------:R-:W-:Y:S05]  /*1130*/  @!P0 BRA `(.L_x_14) ;  /* 0x0000000000088947 */ /* 0x000fea0003800000 */
[----:B------:R0:W5:Y:S01]  /*1140*/  LD.E R90, desc[UR38][R4.64] ;  /* 0x00000026045a7980 */ /* 0x000162000c101900 */
[----:B------:R-:W-:Y:S05]  /*1150*/  BRA `(.L_x_15) ;  /* 0x0000000000247947 */ /* 0x000fea0003800000 */
.L_x_14:
[----:B------:R-:W-:Y:S02]  /*1160*/  ULDC.64 UR4, c[0x0][0x590] ;  /* 0x0001640000047ab9 */ /* 0x000fe40000000a00 */
[----:B------:R-:W-:-:S04]  /*1170*/  ISETP.NE.U32.AND P0, PT, RZ, UR4, PT ;  /* 0x00000004ff007c0c */ /* 0x000fc8000bf05070 */
[----:B------:R-:W-:-:S13]  /*1180*/  ISETP.NE.AND.EX P0, PT, RZ, UR5, PT, P0 ;  /* 0x00000005ff007c0c */ /* 0x000fda000bf05300 */
[----:B------:R-:W-:Y:S05]  /*1190*/  @!P0 BRA `(.L_x_16) ;  /* 0x00000000000c8947 */ /* 0x000fea0003800000 */
[----:B------:R-:W2:Y:S02]  /*11a0*/  LDC.64 R90, c[0x0][0x590] ;  /* 0x00016400ff5a7b82 */ /* 0x000ea40000000a00 */
[----:B--2---:R2:W5:Y:S01]  /*11b0*/  LDG.E R90, desc[UR38][R90.64] ;  /* 0x000000265a5a7981 */ /* 0x004562000c1e1900 */
[----:B------:R-:W-:Y:S05]  /*11c0*/  BRA `(.L_x_15) ;  /* 0x0000000000087947 */ /* 0x000fea0003800000 */
.L_x_16:
[----:B------:R-:W-:Y:S02]  /*11d0*/  ULDC UR4, c[0x0][0x584] ;  /* 0x0001610000047ab9 */ /* 0x000fe40000000800 */
[----:B------:R-:W-:-:S07]  /*11e0*/  IMAD.U32 R90, RZ, RZ, UR4 ;  /* 0x00000004ff5a7e24 */ /* 0x000fce000f8e00ff */
.L_x_15:
[----:B------:R-:W-:-:S13]  /*11f0*/  LOP3.LUT P0, RZ, R3, 0xff, RZ, 0xc0, !PT ;  /* 0x000000ff03ff7812 */ /* 0x000fda000780c0ff */
[----:B------:R-:W-:Y:S05]  /*1200*/  @!P0 EXIT ;  /* 0x000000000000894d */ /* 0x000fea0003800000 */
[----:B------:R-:W3:Y:S01]  /*1210*/  LDC R93, c[0x0][0x658] ;  /* 0x00019600ff5d7b82 */ /* 0x000ee20000000800 */
[----:B------:R-:W-:Y:S01]  /*1220*/  LOP3.LUT R7, R7, 0x1, RZ, 0xc0, !PT ;  /* 0x0000000107077812 */ /* 0x000fe200078ec0ff */
[----:B------:R-:W-:Y:S01]  /*1230*/  ULDC.64 UR6, c[0x0][0x288] ;  /* 0x0000a20000067ab9 */ /* 0x000fe20000000a00 */
[----:B------:R-:W-:Y:S01]  /*1240*/  SHF.R.U32.HI R3, RZ, 0x2, R95 ;  /* 0x00000002ff037819 */ /* 0x000fe2000001165f */
[----:B------:R-:W-:Y:S01]  /*1250*/  UIADD3 UR4, UR7, 0x3f, URZ ;  /* 0x0000003f07047890 */ /* 0x000fe2000fffe03f */
[----:B------:R-:W-:Y:S01]  /*1260*/  SHF.R.U32.HI R0, RZ, 0x1, R0 ;  /* 0x00000001ff007819 */ /* 0x000fe20000011600 */
[----:B------:R-:W-:Y:S01]  /*1270*/  IMAD.SHL.U32 R88, R7, 0x40, RZ ;  /* 0x0000004007587824 */ /* 0x000fe200078e00ff */
[----:B------:R-:W-:Y:S01]  /*1280*/  LOP3.LUT R3, R3, 0x7, RZ, 0xc0, !PT ;  /* 0x0000000703037812 */ /* 0x000fe200078ec0ff */
[----:B------:R-:W4:Y:S01]  /*1290*/  LDC.64 R8, c[0x0][0x5c8] ;  /* 0x00017200ff087b82 */ /* 0x000f220000000a00 */
[----:B------:R-:W-:Y:S01]  /*12a0*/  USHF.R.S32.HI UR5, URZ, 0x1f, UR4 ;  /* 0x0000001f3f057899 */ /* 0x000fe20008011404 */
[----:B------:R-:W-:Y:S01]  /*12b0*/  LOP3.LUT R0, R0, 0x30, RZ, 0xc0, !PT ;  /* 0x0000003000007812 */ /* 0x000fe200078ec0ff */
[----:B------:R-:W-:Y:S01]  /*12c0*/  IMAD.MOV.U32 R6, RZ, RZ, 0x1 ;  /* 0x00000001ff067424 */ /* 0x000fe200078e00ff */
[--C-:B------:R-:W-:Y:S01]  /*12d0*/  LOP3.LUT R88, R88, 0x40, R3.reuse, 0xe2, !PT ;  /* 0x0000004058587812 */ /* 0x100fe200078ee203 */
[----:B------:R-:W-:Y:S01]  /*12e0*/  ULEA.HI UR5, UR5, UR4, URZ, 0x6 ;  /* 0x0000000405057291 */ /* 0x000fe2000f8f303f */
[-C--:B01----:R-:W-:Y:S01]  /*12f0*/  IADD3 R4, RZ, -R0.reuse, -R3 ;  /* 0x80000000ff047210 */ /* 0x083fe20007ffe803 */
[----:B------:R-:W-:Y:S01]  /*1300*/  IMAD.U32 R5, RZ, RZ, UR6 ;  /* 0x00000006ff057e24 */ /* 0x000fe2000f8e00ff */
[----:B------:R-:W0:Y:S01]  /*1310*/  LDC R97, c[0x0][0x600] ;  /* 0x00018000ff617b82 */ /* 0x000e220000000800 */
[----:B------:R-:W-:Y:S01]  /*1320*/  LOP3.LUT R88, R88, R0, RZ, 0xfc, !PT ;  /* 0x0000000058587212 */ /* 0x000fe200078efcff */
[----:B------:R-:W-:Y:S01]  /*1330*/  IMAD.MOV.U32 R0, RZ, RZ, -0x1 ;  /* 0xffffffffff007424 */ /* 0x000fe200078e00ff */
[----:B------:R-:W-:Y:S01]  /*1340*/  USHF.R.S32.HI UR43, URZ, 0x6, UR5 ;  /* 0x000000063f2b7899 */ /* 0x000fe20008011405 */
[----:B------:R-:W-:Y:S01]  /*1350*/  LOP3.LUT R94, R95, 0x3, RZ, 0xc0, !PT ;  /* 0x000000035f5e7812 */ /* 0x000fe200078ec0ff */
[----:B------:R-:W-:Y:S01]  /*1360*/  IMAD R4, R7, -0x40, R4 ;  /* 0xffffffc007047824 */ /* 0x000fe200078e0204 */
[C---:B------:R-:W-:Y:S01]  /*1370*/  LOP3.LUT R96, R95.reuse, 0x80, RZ, 0xc0, !PT ;  /* 0x000000805f607812 */ /* 0x040fe200078ec0ff */
[----:B------:R-:W-:Y:S01]  /*1380*/  UISETP.LT.AND UP0, UPT, UR43, 0x1, UPT ;  /* 0x000000012b00788c */ /* 0x000fe2000bf01270 */
[-C--:B---3--:R-:W-:Y:S01]  /*1390*/  SHF.L.U32 R0, R0, R93.reuse, RZ ;  /* 0x0000005d00007219 */ /* 0x088fe200000006ff */
[----:B------:R-:W-:Y:S01]  /*13a0*/  ULDC UR4, c[0x0][0x284] ;  /* 0x0000a10000047ab9 */ /* 0x000fe20000000800 */
[----:B------:R-:W-:Y:S01]  /*13b0*/  IMAD R94, R94, -0x2, R5 ;  /* 0xfffffffe5e5e7824 */ /* 0x000fe200078e0205 */
[----:B------:R-:W-:Y:S01]  /*13c0*/  USEL UR44, UR43, 0x1, UP0 ;  /* 0x000000012b2c7887 */ /* 0x000fe20008000000 */
[----:B------:R-:W-:Y:S01]  /*13d0*/  SHF.L.U32 R93, R6, R93, RZ ;  /* 0x0000005d065d7219 */ /* 0x000fe200000006ff */
[----:B------:R-:W-:Y:S01]  /*13e0*/  IMAD.SHL.U32 R95, R95, 0x2, RZ ;  /* 0x000000025f5f7824 */ /* 0x000fe200078e00ff */
[----:B------:R-:W-:Y:S01]  /*13f0*/  LOP3.LUT R102, R18, 0x1, RZ, 0xfc, !PT ;  /* 0x0000000112667812 */ /* 0x000fe200078efcff */
[----:B------:R-:W-:Y:S01]  /*1400*/  VIADD R99, R4, UR4 ;  /* 0x0000000404637c36 */ /* 0x000fe20008000000 */
[C---:B----4-:R-:W-:Y:S01]  /*1410*/  SHF.L.U64.HI R92, R8.reuse, 0x3, R9 ;  /* 0x00000003085c7819 */ /* 0x050fe20000010209 */
[----:B--2---:R-:W-:Y:S01]  /*1420*/  IMAD.SHL.U32 R91, R8, 0x8, RZ ;  /* 0x00000008085b7824 */ /* 0x004fe200078e00ff */
[----:B------:R-:W-:Y:S01]  /*1430*/  SHF.R.U32.HI R96, RZ, 0x7, R96 ;  /* 0x00000007ff607819 */ /* 0x000fe20000011660 */
[----:B------:R-:W-:Y:S01]  /*1440*/  IMAD.MOV.U32 R89, RZ, RZ, RZ ;  /* 0x000000ffff597224 */ /* 0x000fe200078e00ff */
[----:B------:R-:W-:Y:S01]  /*1450*/  LOP3.LUT R98, RZ, R0, RZ, 0x33, !PT ;  /* 0x00000000ff627212 */ /* 0x000fe200078e33ff */
[----:B------:R-:W-:Y:S01]  /*1460*/  UIADD3 UR44, UR43, -UR44, URZ ;  /* 0x8000002c2b2c7290 */ /* 0x000fe2000fffe03f */
[----:B------:R-:W-:Y:S01]  /*1470*/  UMOV UR40, URZ ;  /* 0x0000003f00287c82 */ /* 0x000fe20008000000 */
[----:B0-----:R-:W-:Y:S01]  /*1480*/  VIADD R97, R97, 0xffffffff ;  /* 0xffffffff61617836 */ /* 0x001fe20000000000 */
[----:B------:R-:W-:-:S09]  /*1490*/  UMOV UR41, URZ ;  /* 0x0000003f00297c82 */ /* 0x000fd20008000000 */
.L_x_162:
[----:B0-----:R-:W0:Y:S01]  /*14a0*/  SHFL.IDX PT, R0, R96, RZ, 0x1f ;  /* 0x00001fff60007589 */ /* 0x001e2200000e0000 */
[----:B-1----:R-:W1:Y:S01]  /*14b0*/  S2UR UR7, SR_CgaCtaId ;  /* 0x00000000000779c3 */ /* 0x002e620000008800 */
[----:B------:R-:W-:Y:S01]  /*14c0*/  UMOV UR6, 0x400 ;  /* 0x0000040000067882 */ /* 0x000fe20000000000 */
[----:B0-----:R-:W-:Y:S01]  /*14d0*/  R2UR UR4, R0 ;  /* 0x00000000000472ca */ /* 0x001fe200000e0000 */
[----:B-1----:R-:W-:-:S12]  /*14e0*/  ULEA UR6, UR7, UR6, 0x18 ;  /* 0x0000000607067291 */ /* 0x002fd8000f8ec03f */
[----:B------:R-:W-:-:S04]  /*14f0*/  ULEA.HI UR5, UR4, UR4, URZ, 0x1 ;  /* 0x0000000404057291 */ /* 0x000fc8000f8f083f */
[----:B------:R-:W-:-:S04]  /*1500*/  ULOP3.LUT UR5, UR5, 0x7fffe, URZ, 0xc0, !UPT ;  /* 0x0007fffe05057892 */ /* 0x000fc8000f8ec03f */
[----:B------:R-:W-:-:S03]  /*1510*/  UIADD3 UR5, UR4, -UR5, URZ ;  /* 0x8000000504057290 */ /* 0x000fc6000fffe03f */
[----:B------:R-:W-:Y:S01]  /*1520*/  ULDC UR4, c[0x0][0x28c] ;  /* 0x0000a30000047ab9 */ /* 0x000fe20000000800 */
[----:B------:R-:W-:Y:S01]  /*1530*/  ULEA UR5, UR5, UR6, 0xd ;  /* 0x0000000605057291 */ /* 0x000fe2000f8e683f */
[----:B------:R-:W-:-:S03]  /*1540*/  ISETP.LT.AND P0, PT, RZ, UR4, PT ;  /* 0x00000004ff007c0c */ /* 0x000fc6000bf01270 */
[----:B------:R-:W-:-:S04]  /*1550*/  UIADD3 UR5, UR5, 0x100, URZ ;  /* 0x0000010005057890 */ /* 0x000fc8000fffe03f */
[----:B------:R-:W-:-:S04]  /*1560*/  USHF.R.U32.HI UR5, URZ, 0x4, UR5 ;  /* 0x000000043f057899 */ /* 0x000fc80008011605 */
[----:B------:R-:W-:-:S04]  /*1570*/  ULOP3.LUT UR5, UR5, 0x3fff, URZ, 0xc0, !UPT ;  /* 0x00003fff05057892 */ /* 0x000fc8000f8ec03f */
[----:B------:R-:W-:Y:S01]  /*1580*/  ULOP3.LUT UR45, UR5, 0x10000, URZ, 0xfc, !UPT ;  /* 0x00010000052d7892 */ /* 0x000fe2000f8efc3f */
[----:B--2345:R-:W-:Y:S11]  /*1590*/  @P0 BRA `(.L_x_17) ;  /* 0x0000000000400947 */ /* 0x03cff60003800000 */
[----:B------:R-:W-:Y:S01]  /*15a0*/  MOV R0, 0x0 ;  /* 0x0000000000007802 */ /* 0x000fe20000000f00 */
[----:B------:R-:W-:Y:S01]  /*15b0*/  ULDC.64 UR4, c[0x4][0x68] ;  /* 0x01001a0000047ab9 */ /* 0x000fe20000000a00 */
[----:B------:R-:W-:Y:S01]  /*15c0*/  ULDC.64 UR6, c[0x4][0x8] ;  /* 0x0100020000067ab9 */ /* 0x000fe20000000a00 */
[----:B------:R-:W-:Y:S01]  /*15d0*/  IMAD.U32 R4, RZ, RZ, UR4 ;  /* 0x00000004ff047e24 */ /* 0x000fe2000f8e00ff */
[----:B------:R0:W1:Y:S01]  /*15e0*/  LDC.64 R14, c[0x4][R0] ;  /* 0x01000000000e7b82 */ /* 0x0000620000000a00 */
[----:B------:R-:W-:Y:S01]  /*15f0*/  IMAD.U32 R5, RZ, RZ, UR5 ;  /* 0x00000005ff057e24 */ /* 0x000fe2000f8e00ff */
[----:B------:R-:W-:Y:S01]  /*1600*/  ULDC.64 UR4, c[0x4][0x70] ;  /* 0x01001c0000047ab9 */ /* 0x000fe20000000a00 */
[----:B------:R-:W-:Y:S02]  /*1610*/  IMAD.U32 R10, RZ, RZ, UR6 ;  /* 0x00000006ff0a7e24 */ /* 0x000fe4000f8e00ff */
[----:B------:R-:W-:Y:S02]  /*1620*/  IMAD.U32 R6, RZ, RZ, UR4 ;  /* 0x00000004ff067e24 */ /* 0x000fe4000f8e00ff */
[----:B------:R-:W-:-:S02]  /*1630*/  IMAD.U32 R7, RZ, RZ, UR5 ;  /* 0x00000005ff077e24 */ /* 0x000fc4000f8e00ff */
[----:B------:R-:W-:Y:S02]  /*1640*/  IMAD.U32 R11, RZ, RZ, UR7 ;  /* 0x00000007ff0b7e24 */ /* 0x000fe4000f8e00ff */
[----:B------:R-:W-:Y:S02]  /*1650*/  IMAD.MOV.U32 R8, RZ, RZ, 0x1e1 ;  /* 0x000001e1ff087424 */ /* 0x000fe400078e00ff */
[----:B------:R-:W-:Y:S02]  /*1660*/  IMAD.MOV.U32 R12, RZ, RZ, 0x1 ;  /* 0x00000001ff0c7424 */ /* 0x000fe400078e00ff */
[----:B0-----:R-:W-:-:S07]  /*1670*/  IMAD.MOV.U32 R13, RZ, RZ, RZ ;  /* 0x000000ffff0d7224 */ /* 0x001fce00078e00ff */
[----:B------:R-:W-:-:S07]  /*1680*/  LEPC R20, `(.L_x_17) ;  /* 0x000000001014794e */ /* 0x000fce0000000000 */
[----:B-1---5:R-:W-:Y:S05]  /*1690*/  CALL.ABS.NOINC R14 ;  /* 0x000000000e007343 */ /* 0x022fea0003c00000 */
.L_x_17:
[----:B------:R-:W-:-:S13]  /*16a0*/  ISETP.NE.AND P0, PT, R102, 0x3, PT ;  /* 0x000000036600780c */ /* 0x000fda0003f05270 */
[----:B------:R-:W-:Y:S05]  /*16b0*/  @!P0 BRA `(.L_x_18) ;  /* 0x0000000000048947 */ /* 0x000fea0003800000 */
[----:B------:R-:W-:Y:S01]  /*16c0*/  BPT.TRAP 0x1 ;  /* 0x000000040000795c */ /* 0x000fe20000300000 */
.L_x_18:
[----:B------:R-:W0:Y:S01]  /*16d0*/  S2UR UR5, SR_CgaCtaId ;  /* 0x00000000000579c3 */ /* 0x000e220000008800 */
[----:B------:R-:W-:Y:S01]  /*16e0*/  UMOV UR4, 0x400 ;  /* 0x0000040000047882 */ /* 0x000fe20000000000 */
[----:B------:R-:W-:Y:S02]  /*16f0*/  IMAD.U32 R0, RZ, RZ, UR40 ;  /* 0x00000028ff007e24 */ /* 0x000fe4000f8e00ff */
[----:B------:R-:W-:-:S03]  /*1700*/  IMAD.U32 R3, RZ, RZ, UR41 ;  /* 0x00000029ff037e24 */ /* 0x000fc6000f8e00ff */
[----:B------:R-:W-:Y:S01]  /*1710*/  SHF.L.U32 R0, R0, 0x1f, RZ ;  /* 0x0000001f00007819 */ /* 0x000fe200000006ff */
[----:B0-----:R-:W-:-:S06]  /*1720*/  ULEA UR4, UR5, UR4, 0x18 ;  /* 0x0000000405047291 */ /* 0x001fcc000f8ec03f */
[----:B------:R-:W-:-:S04]  /*1730*/  IMAD.U32 R6, RZ, RZ, UR4 ;  /* 0x00000004ff067e24 */ /* 0x000fc8000f8e00ff */
[----:B------:R-:W-:-:S04]  /*1740*/  IMAD R3, R3, 0x8, R6 ;  /* 0x0000000803037824 */ /* 0x000fc800078e0206 */
[----:B------:R0:W1:Y:S01]  /*1750*/  SYNCS.PHASECHK.TRANS64.TRYWAIT P1, [R3+URZ], R0 ;  /* 0x00000000030075a7 */ /* 0x000062000802017f */
[----:B------:R-:W-:Y:S05]  /*1760*/  @!P0 BRA `(.L_x_19) ;  /* 0x0000000000048947 */ /* 0x000fea0003800000 */
[----:B------:R-:W-:Y:S01]  /*1770*/  BPT.TRAP 0x1 ;  /* 0x000000040000795c */ /* 0x000fe20000300000 */
.L_x_19:
[----:B------:R-:W-:-:S05]  /*1780*/  IMAD.U32 R4, RZ, RZ, UR44 ;  /* 0x0000002cff047e24 */ /* 0x000fca000f8e00ff */
[----:B------:R-:W-:Y:S01]  /*1790*/  ISETP.GE.AND P2, PT, R4, 0x1, PT ;  /* 0x000000010400780c */ /* 0x000fe20003f46270 */
[----:B-1----:R-:W-:-:S12]  /*17a0*/  @P1 BRA `(.L_x_20) ;  /* 0x0000000000081947 */ /* 0x002fd80003800000 */
[----:B------:R-:W1:Y:S02]  /*17b0*/  SYNCS.PHASECHK.TRANS64.TRYWAIT P1, [R3+URZ], R0 ;  /* 0x00000000030075a7 */ /* 0x000e64000802017f */
[----:B-1----:R-:W-:Y:S05]  /*17c0*/  @!P1 BRA `(.L_x_21) ;  /* 0x0000006800009947 */ /* 0x002fea0003800000 */
.L_x_20:
[----:B------:R-:W-:Y:S05]  /*17d0*/  WARPSYNC.ALL ;  /* 0x0000000000007948 */ /* 0x000fea0003800000 */
[----:B------:R-:W-:Y:S01]  /*17e0*/  R2UR UR4, R6 ;  /* 0x00000000060472ca */ /* 0x000fe200000e0000 */
[----:B------:R-:W-:Y:S01]  /*17f0*/  ULEA UR5, UR41, UR45, 0xa ;  /* 0x0000002d29057291 */ /* 0x000fe2000f8e503f */
[----:B------:R-:W-:Y:S01]  /*1800*/  WARPGROUP.ARRIVE ;  /* 0x00000000000079c5 */ /* 0x000fe20000000000 */
[----:B------:R-:W-:Y:S01]  /*1810*/  UMOV UR9, 0x40000040 ;  /* 0x4000004000097882 */ /* 0x000fe20000000000 */
[----:B------:R-:W-:-:S04]  /*1820*/  UMOV UR11, 0x40000040 ;  /* 0x40000040000b7882 */ /* 0x000fc80000000000 */
[----:B------:R-:W-:-:S05]  /*1830*/  UMOV UR8, UR5 ;  /* 0x0000000500087c82 */ /* 0x000fca0008000000 */
[----:B------:R-:W-:-:S04]  /*1840*/  UIADD3 UR4, UR4, 0x14100, URZ ;  /* 0x0001410004047890 */ /* 0x000fc8000fffe03f */
[----:B------:R-:W-:-:S04]  /*1850*/  USHF.R.U32.HI UR4, URZ, 0x4, UR4 ;  /* 0x000000043f047899 */ /* 0x000fc80008011604 */
[----:B------:R-:W-:-:S04]  /*1860*/  ULOP3.LUT UR4, UR4, 0x3fff, URZ, 0xc0, !UPT ;  /* 0x00003fff04047892 */ /* 0x000fc8000f8ec03f */
[----:B------:R-:W-:-:S04]  /*1870*/  ULOP3.LUT UR4, UR4, 0x2000000, URZ, 0xfc, !UPT ;  /* 0x0200000004047892 */ /* 0x000fc8000f8efc3f */
[----:B------:R-:W-:-:S07]  /*1880*/  ULEA UR6, UR41, UR4, 0xa ;  /* 0x0000000429067291 */ /* 0x000fce000f8e503f */
[----:B------:R-:W-:Y:S02]  /*1890*/  UMOV UR10, UR6 ;  /* 0x00000006000a7c82 */ /* 0x000fe40008000000 */
[----:B------:R-:W-:Y:S01]  /*18a0*/  HGMMA.64x128x16.F32 R24, gdesc[UR8].tnspB, RZ, !UPT, gsb0 ;  /* 0x41e00000081879f0 */ /* 0x000fe2000c0008ff */
[----:B------:R-:W-:Y:S02]  /*18b0*/  UIADD3 UR8, UR5, 0x2, URZ ;  /* 0x0000000205087890 */ /* 0x000fe4000fffe03f */
[----:B------:R-:W-:Y:S01]  /*18c0*/  UIADD3 UR10, UR6, 0x80, URZ ;  /* 0x00000080060a7890 */ /* 0x000fe2000fffe03f */
[----:B------:R-:W-:Y:S01]  /*18d0*/  UMOV UR9, 0x40000040 ;  /* 0x4000004000097882 */ /* 0x000fe20000000000 */
[----:B------:R-:W-:Y:S01]  /*18e0*/  UMOV UR11, 0x40000040 ;  /* 0x40000040000b7882 */ /* 0x000fe20000000000 */
[----:B------:R-:W-:Y:S02]  /*18f0*/  WARPGROUP.DEPBAR.LE gsb0, 0x0 ;  /* 0x00008000000079c5 */ /* 0x000fe40000010000 */
[----:B------:R-:W-:-:S06]  /*1900*/  WARPGROUP.ARRIVE ;  /* 0x00000000000079c5 */ /* 0x000fcc0000000000 */
[----:B------:R-:W-:Y:S01]  /*1910*/  HGMMA.64x128x16.F32 R24, gdesc[UR8].tnspB, R24, gsb0 ;  /* 0x41e00000081879f0 */ /* 0x000fe20008000818 */
        /* <DEDUP_REMOVED lines=13> */
[----:B------:R-:W-:Y:S03]  /*19f0*/  HGMMA.64x128x16.F32 R24, gdesc[UR8].tnspB, R24, gsb0 ;  /* 0x41e00000081879f0 */ /* 0x000fe60008000818 */
[----:B------:R-:W-:Y:S02]  /*1a00*/  WARPGROUP.DEPBAR.LE gsb0, 0x0 ;  /* 0x00008000000079c5 */ /* 0x000fe40000010000 */
[----:B------:R-:W-:Y:S05]  /*1a10*/  @!P2 BRA `(.L_x_22) ;  /* 0x000000040028a947 */ /* 0x000fea0003800000 */
[----:B------:R-:W-:Y:S01]  /*1a20*/  UIADD3 UR5, UR41, 0x1, URZ ;  /* 0x0000000129057890 */ /* 0x000fe2000fffe03f */
[----:B01----:R-:W-:Y:S02]  /*1a30*/  IMAD.U32 R0, RZ, RZ, UR44 ;  /* 0x0000002cff007e24 */ /* 0x003fe4000f8e00ff */
[----:B------:R-:W-:Y:S01]  /*1a40*/  IMAD.U32 R3, RZ, RZ, UR41 ;  /* 0x00000029ff037e24 */ /* 0x000fe2000f8e00ff */
[----:B------:R-:W-:-:S04]  /*1a50*/  UISETP.NE.AND UP0, UPT, UR5, 0x5, UPT ;  /* 0x000000050500788c */ /* 0x000fc8000bf05270 */
[----:B------:R-:W-:Y:S02]  /*1a60*/  USEL UR6, URZ, 0x1, UP0 ;  /* 0x000000013f067887 */ /* 0x000fe40008000000 */
[----:B------:R-:W-:Y:S02]  /*1a70*/  USEL UR5, UR5, URZ, UP0 ;  /* 0x0000003f05057287 */ /* 0x000fe40008000000 */
[----:B------:R-:W-:-:S06]  /*1a80*/  ULOP3.LUT UR6, UR40, UR6, URZ, 0x3c, !UPT ;  /* 0x0000000628067292 */ /* 0x000fcc000f8e3c3f */
[----:B------:R-:W-:-:S07]  /*1a90*/  IMAD.U32 R7, RZ, RZ, UR6 ;  /* 0x00000006ff077e24 */ /* 0x000fce000f8e00ff */
.L_x_29:
[----:B------:R-:W-:Y:S05]  /*1aa0*/  @!P0 BRA `(.L_x_23) ;  /* 0x0000000000048947 */ /* 0x000fea0003800000 */
[----:B------:R-:W-:Y:S01]  /*1ab0*/  BPT.TRAP 0x1 ;  /* 0x000000040000795c */ /* 0x000fe20000300000 */
.L_x_23:
[----:B------:R-:W0:Y:S01]  /*1ac0*/  S2UR UR7, SR_CgaCtaId ;  /* 0x00000000000779c3 */ /* 0x000e220000008800 */
[----:B------:R-:W-:Y:S01]  /*1ad0*/  UMOV UR6, 0x400 ;  /* 0x0000040000067882 */ /* 0x000fe20000000000 */
[----:B------:R-:W-:Y:S01]  /*1ae0*/  IMAD.U32 R5, RZ, RZ, UR5 ;  /* 0x00000005ff057e24 */ /* 0x000fe2000f8e00ff */
[----:B------:R-:W-:Y:S01]  /*1af0*/  SHF.L.U32 R4, R7, 0x1f, RZ ;  /* 0x0000001f07047819 */ /* 0x000fe200000006ff */
[----:B0-----:R-:W-:-:S06]  /*1b00*/  ULEA UR6, UR7, UR6, 0x18 ;  /* 0x0000000607067291 */ /* 0x001fcc000f8ec03f */
[----:B------:R-:W-:-:S04]  /*1b10*/  IMAD.U32 R6, RZ, RZ, UR6 ;  /* 0x00000006ff067e24 */ /* 0x000fc8000f8e00ff */
[----:B------:R-:W-:-:S04]  /*1b20*/  IMAD R5, R5, 0x8, R6 ;  /* 0x0000000805057824 */ /* 0x000fc800078e0206 */
[----:B------:R0:W1:Y:S01]  /*1b30*/  SYNCS.PHASECHK.TRANS64.TRYWAIT P1, [R5+URZ], R4 ;  /* 0x00000004050075a7 */ /* 0x000062000802017f */
[----:B------:R-:W-:Y:S05]  /*1b40*/  @!P0 BRA `(.L_x_24) ;  /* 0x0000000000048947 */ /* 0x000fea0003800000 */
[----:B------:R-:W-:Y:S01]  /*1b50*/  BPT.TRAP 0x1 ;  /* 0x000000040000795c */ /* 0x000fe20000300000 */
.L_x_24:
[----:B-1----:R-:W-:Y:S05]  /*1b60*/  @P1 BRA `(.L_x_25) ;  /* 0x0000000000081947 */ /* 0x002fea0003800000 */
[----:B------:R-:W1:Y:S02]  /*1b70*/  SYNCS.PHASECHK.TRANS64.TRYWAIT P1, [R5+URZ], R4 ;  /* 0x00000004050075a7 */ /* 0x000e64000802017f */
[----:B-1----:R-:W-:Y:S05]  /*1b80*/  @!P1 BRA `(.L_x_26) ;  /* 0x0000006400249947 */ /* 0x002fea0003800000 */
.L_x_25:
[----:B------:R-:W-:Y:S01]  /*1b90*/  ULEA UR6, UR5, UR45, 0xa ;  /* 0x0000002d05067291 */ /* 0x000fe2000f8e503f */
[----:B------:R-:W-:Y:S01]  /*1ba0*/  WARPGROUP.ARRIVE ;  /* 0x00000000000079c5 */ /* 0x000fe20000000000 */
[----:B------:R-:W-:Y:S01]  /*1bb0*/  ULEA UR7, UR5, UR4, 0xa ;  /* 0x0000000405077291 */ /* 0x000fe2000f8e503f */
[----:B------:R-:W-:Y:S01]  /*1bc0*/  UMOV UR9, 0x40000040 ;  /* 0x4000004000097882 */ /* 0x000fe20000000000 */
[----:B------:R-:W-:-:S03]  /*1bd0*/  UMOV UR11, 0x40000040 ;  /* 0x40000040000b7882 */ /* 0x000fc60000000000 */
[----:B------:R-:W-:Y:S02]  /*1be0*/  UMOV UR8, UR6 ;  /* 0x0000000600087c82 */ /* 0x000fe40008000000 */
[----:B------:R-:W-:Y:S02]  /*1bf0*/  UMOV UR10, UR7 ;  /* 0x00000007000a7c82 */ /* 0x000fe40008000000 */
[----:B------:R-:W-:Y:S01]  /*1c00*/  HGMMA.64x128x16.F32 R24, gdesc[UR8].tnspB, R24, gsb0 ;  /* 0x41e00000081879f0 */ /* 0x000fe20008000818 */
[----:B------:R-:W-:Y:S02]  /*1c10*/  UIADD3 UR8, UR6, 0x2, URZ ;  /* 0x0000000206087890 */ /* 0x000fe4000fffe03f */
[----:B------:R-:W-:Y:S01]  /*1c20*/  UIADD3 UR10, UR7, 0x80, URZ ;  /* 0x00000080070a7890 */ /* 0x000fe2000fffe03f */
[----:B------:R-:W-:Y:S01]  /*1c30*/  UMOV UR9, 0x40000040 ;  /* 0x4000004000097882 */ /* 0x000fe20000000000 */
[----:B------:R-:W-:Y:S01]  /*1c40*/  UMOV UR11, 0x40000040 ;  /* 0x40000040000b7882 */ /* 0x000fe20000000000 */
[----:B------:R-:W-:-:S02]  /*1c50*/  WARPGROUP.DEPBAR.LE gsb0, 0x0 ;  /* 0x00008000000079c5 */ /* 0x000fc40000010000 */
        /* <DEDUP_REMOVED lines=18> */
[----:B------:R-:W-:Y:S01]  /*1d80*/  BPT.TRAP 0x1 ;  /* 0x000000040000795c */ /* 0x000fe20000300000 */
.L_x_27:
[----:B------:R-:W-:-:S13]  /*1d90*/  ISETP.NE.AND P1, PT, R22, RZ, PT ;  /* 0x000000ff1600720c */ /* 0x000fda0003f25270 */
[----:B01----:R-:W-:-:S04]  /*1da0*/  @P1 IMAD R4, R3, 0x8, R6 ;  /* 0x0000000803041824 */ /* 0x003fc800078e0206 */
[----:B------:R-:W-:-:S05]  /*1db0*/  @P1 VIADD R4, R4, 0x28 ;  /* 0x0000002804041836 */ /* 0x000fca0000000000 */
[----:B------:R-:W-:-:S04]  /*1dc0*/  @P1 PRMT R4, R19, 0x654, R4 ;  /* 0x0000065413041816 */ /* 0x000fc80000000004 */
[----:B------:R0:W-:Y:S01]  /*1dd0*/  @P1 SYNCS.ARRIVE.TRANS64.RED.A1T0 RZ, [R4+URZ], RZ ;  /* 0x000000ff04ff19a7 */ /* 0x0001e2000810043f */
[----:B------:R-:W-:-:S13]  /*1de0*/  ISETP.GT.U32.AND P1, PT, R18, 0x1, PT ;  /* 0x000000011200780c */ /* 0x000fda0003f24070 */
[----:B0-----:R-:W-:Y:S05]  /*1df0*/  @P1 BRA `(.L_x_28) ;  /* 0x0000000000041947 */ /* 0x001fea0003800000 */
[----:B------:R-:W-:Y:S01]  /*1e00*/  BPT.TRAP 0x1 ;  /* 0x000000040000795c */ /* 0x000fe20000300000 */
.L_x_28:
[----:B------:R-:W-:Y:S01]  /*1e10*/  UIADD3 UR5, UR5, 0x1, URZ ;  /* 0x0000000105057890 */ /* 0x000fe2000fffe03f */
[C---:B------:R-:W-:Y:S01]  /*1e20*/  ISETP.GT.AND P2, PT, R0.reuse, 0x1, PT ;  /* 0x000000010000780c */ /* 0x040fe20003f44270 */
[----:B------:R-:W-:Y:S02]  /*1e30*/  VIADD R3, R3, 0x1 ;  /* 0x0000000103037836 */ /* 0x000fe40000000000 */
[----:B------:R-:W-:Y:S01]  /*1e40*/  UISETP.NE.AND UP0, UPT, UR5, 0x5, UPT ;  /* 0x000000050500788c */ /* 0x000fe2000bf05270 */
[----:B------:R-:W-:Y:S02]  /*1e50*/  VIADD R0, R0, 0xffffffff ;  /* 0xffffffff00007836 */ /* 0x000fe40000000000 */
[C---:B------:R-:W-:Y:S01]  /*1e60*/  ISETP.NE.AND P1, PT, R3.reuse, 0x5, PT ;  /* 0x000000050300780c */ /* 0x040fe20003f25270 */
[----:B------:R-:W-:Y:S02]  /*1e70*/  USEL UR6, URZ, 0x1, UP0 ;  /* 0x000000013f067887 */ /* 0x000fe40008000000 */
[----:B------:R-:W-:Y:S01]  /*1e80*/  USEL UR5, UR5, URZ, UP0 ;  /* 0x0000003f05057287 */ /* 0x000fe20008000000 */
[----:B------:R-:W-:-:S03]  /*1e90*/  SEL R3, R3, RZ, P1 ;  /* 0x000000ff03037207 */ /* 0x000fc60000800000 */
[----:B------:R-:W-:Y:S01]  /*1ea0*/  LOP3.LUT R7, R7, UR6, RZ, 0x3c, !PT ;  /* 0x0000000607077c12 */ /* 0x000fe2000f8e3cff */
[----:B------:R-:W-:Y:S07]  /*1eb0*/  @P2 BRA `(.L_x_29) ;  /* 0xfffffff800f82947 */ /* 0x000fee000383ffff */
.L_x_22:
[----:B01----:R-:W0:Y:S02]  /*1ec0*/  LDC R0, c[0x0][0x28c] ;  /* 0x0000a300ff007b82 */ /* 0x003e240000000800 */
[----:B0-----:R-:W-:-:S13]  /*1ed0*/  ISETP.GE.AND P1, PT, R0, 0x1, PT ;  /* 0x000000010000780c */ /* 0x001fda0003f26270 */
[----:B------:R-:W-:Y:S05]  /*1ee0*/  @!P1 BRA `(.L_x_30) ;  /* 0x0000000000449947 */ /* 0x000fea0003800000 */
[----:B------:R-:W-:Y:S05]  /*1ef0*/  @!P0 BRA `(.L_x_31) ;  /* 0x0000000000048947 */ /* 0x000fea0003800000 */
[----:B------:R-:W-:Y:S01]  /*1f00*/  BPT.TRAP 0x1 ;  /* 0x000000040000795c */ /* 0x000fe20000300000 */
.L_x_31:
[----:B------:R-:W-:-:S13]  /*1f10*/  ISETP.NE.AND P0, PT, R22, RZ, PT ;  /* 0x000000ff1600720c */ /* 0x000fda0003f05270 */
[----:B------:R-:W-:-:S05]  /*1f20*/  VOTEU.ANY UP0, P0 ;  /* 0x00000000003f7886 */ /* 0x000fca0000000100 */
[----:B------:R-:W-:-:S06]  /*1f30*/  @UP0 UIADD3 UR4, UR44, UR41, URZ ;  /* 0x000000292c040290 */ /* 0x000fcc000fffe03f */
[----:B------:R-:W-:Y:S02]  /*1f40*/  IMAD.U32 R4, RZ, RZ, UR4 ;  /* 0x00000004ff047e24 */ /* 0x000fe4000f8e00ff */
[----:B------:R-:W-:Y:S02]  /*1f50*/  IMAD.U32 R3, RZ, RZ, UR4 ;  /* 0x00000004ff037e24 */ /* 0x000fe4000f8e00ff */
[----:B------:R-:W-:-:S05]  /*1f60*/  @P0 IMAD.WIDE.U32 R4, R4, -0x33333333, RZ ;  /* 0xcccccccd04040825 */ /* 0x000fca00078e00ff */
[----:B------:R-:W-:-:S05]  /*1f70*/  @P0 SHF.R.U32.HI R0, RZ, 0x2, R5 ;  /* 0x00000002ff000819 */ /* 0x000fca0000011605 */
[----:B------:R-:W-:-:S04]  /*1f80*/  @P0 IMAD R0, R0, -0x5, R3 ;  /* 0xfffffffb00000824 */ /* 0x000fc800078e0203 */
[----:B------:R-:W-:-:S04]  /*1f90*/  @P0 IMAD R0, R0, 0x8, R6 ;  /* 0x0000000800000824 */ /* 0x000fc800078e0206 */
[----:B------:R-:W-:-:S05]  /*1fa0*/  @P0 VIADD R0, R0, 0x28 ;  /* 0x0000002800000836 */ /* 0x000fca0000000000 */
[----:B------:R-:W-:-:S04]  /*1fb0*/  @P0 PRMT R0, R19, 0x654, R0 ;  /* 0x0000065413000816 */ /* 0x000fc80000000000 */
[----:B------:R0:W-:Y:S01]  /*1fc0*/  @P0 SYNCS.ARRIVE.TRANS64.RED.A1T0 RZ, [R0+URZ], RZ ;  /* 0x000000ff00ff09a7 */ /* 0x0001e2000810043f */
[----:B------:R-:W-:-:S13]  /*1fd0*/  ISETP.GT.U32.AND P0, PT, R18, 0x1, PT ;  /* 0x000000011200780c */ /* 0x000fda0003f04070 */
[----:B0-----:R-:W-:Y:S05]  /*1fe0*/  @P0 BRA `(.L_x_30) ;  /* 0x0000000000040947 */ /* 0x001fea0003800000 */
[----:B------:R-:W-:Y:S01]  /*1ff0*/  BPT.TRAP 0x1 ;  /* 0x000000040000795c */ /* 0x000fe20000300000 */
.L_x_30:
[----:B------:R-:W-:Y:S01]  /*2000*/  IMAD.SHL.U32 R100, R100, 0x80, RZ ;  /* 0x0000008064647824 */ /* 0x000fe200078e00ff */
[----:B------:R-:W-:Y:S01]  /*2010*/  UIADD3 UR41, UR43, UR41, URZ ;  /* 0x000000292b297290 */ /* 0x000fe2000fffe03f */
[----:B------:R-:W-:Y:S01]  /*2020*/  SHF.R.S32.HI R11, RZ, 0x1f, R101 ;  /* 0x0000001fff0b7819 */ /* 0x000fe20000011465 */
[----:B------:R-:W-:Y:S01]  /*2030*/  UISETP.GE.U32.AND UP1, UPT, UR43, 0x5, UPT ;  /* 0x000000052b00788c */ /* 0x000fe2000bf26070 */
[----:B------:R-:W-:Y:S01]  /*2040*/  IMAD.SHL.U32 R6, R103, 0x80, RZ ;  /* 0x0000008067067824 */ /* 0x000fe200078e00ff */
[----:B------:R-:W-:Y:S01]  /*2050*/  ULDC UR7, c[0x0][0x288] ;  /* 0x0000a20000077ab9 */ /* 0x000fe20000000800 */
[C---:B------:R-:W-:Y:S01]  /*2060*/  LOP3.LUT R8, R100.reuse, 0x6, R95, 0xf8, !PT ;  /* 0x0000000664087812 */ /* 0x040fe200078ef85f */
[----:B------:R-:W-:Y:S01]  /*2070*/  UISETP.GT.U32.AND UP0, UPT, UR41, 0x4, UPT ;  /* 0x000000042900788c */ /* 0x000fe2000bf04070 */
[----:B------:R-:W-:Y:S01]  /*2080*/  ISETP.GE.AND P0, PT, R100, UR7, PT ;  /* 0x0000000764007c0c */ /* 0x000fe2000bf06270 */
[----:B------:R-:W-:Y:S01]  /*2090*/  ULDC.64 UR4, c[0x0][0x5d0] ;  /* 0x0001740000047ab9 */ /* 0x000fe20000000a00 */
[--C-:B------:R-:W-:Y:S01]  /*20a0*/  SHF.R.S32.HI R9, RZ, 0x1f, R8.reuse ;  /* 0x0000001fff097819 */ /* 0x100fe20000011408 */
[----:B------:R-:W-:Y:S01]  /*20b0*/  ULDC UR10, c[0x0][0x284] ;  /* 0x0000a100000a7ab9 */ /* 0x000fe20000000800 */
[----:B------:R-:W-:Y:S01]  /*20c0*/  IMAD R0, R11, UR4, RZ ;  /* 0x000000040b007c24 */ /* 0x000fe2000f8e02ff */
[----:B------:R-:W-:Y:S01]  /*20d0*/  UISETP.LT.U32.AND UP0, UPT, UR43, 0x5, UP0 ;  /* 0x000000052b00788c */ /* 0x000fe20008701070 */
[----:B------:R-:W-:Y:S01]  /*20e0*/  ISETP.GE.OR P0, PT, R6, UR10, P0 ;  /* 0x0000000a06007c0c */ /* 0x000fe20008706670 */
[----:B------:R-:W-:Y:S01]  /*20f0*/  IMAD.WIDE.U32 R4, R101, UR4, R8 ;  /* 0x0000000465047c25 */ /* 0x000fe2000f8e0008 */
[----:B------:R-:W-:Y:S01]  /*2100*/  ULDC.64 UR8, c[0x0][0x5c8] ;  /* 0x0001720000087ab9 */ /* 0x000fe20000000a00 */
[----:B------:R-:W-:-:S02]  /*2110*/  USEL UR6, URZ, 0x1, !UP0 ;  /* 0x000000013f067887 */ /* 0x000fc4000c000000 */
[----:B------:R-:W-:Y:S01]  /*2120*/  IMAD R3, R101, UR5, R0 ;  /* 0x0000000565037c24 */ /* 0x000fe2000f8e0200 */
[----:B------:R-:W-:Y:S01]  /*2130*/  @UP1 UIMAD.WIDE.U32 UR4, UR41, -0x33333333, URZ ;  /* 0xcccccccd290418a5 */ /* 0x000fe2000f8e003f */
[----:B------:R-:W-:Y:S01]  /*2140*/  IMAD.WIDE R104, R103, 0x80, R88 ;  /* 0x0000008067687825 */ /* 0x000fe200078e0258 */
[----:B------:R-:W-:Y:S02]  /*2150*/  ULOP3.LUT UR40, UR40, UR6, URZ, 0x3c, !UPT ;  /* 0x0000000628287292 */ /* 0x000fe4000f8e3c3f */
[----:B------:R-:W-:Y:S01]  /*2160*/  @UP1 USHF.R.U32.HI UR4, URZ, 0x2, UR5 ;  /* 0x000000023f041899 */ /* 0x000fe20008011605 */
[----:B------:R-:W-:Y:S02]  /*2170*/  IMAD.IADD R5, R5, 0x1, R3 ;  /* 0x0000000105057824 */ /* 0x000fe400078e0203 */
[----:B------:R-:W-:Y:S01]  /*2180*/  IMAD R3, R105, UR8, RZ ;  /* 0x0000000869037c24 */ /* 0x000fe2000f8e02ff */
[----:B------:R-:W-:Y:S01]  /*2190*/  @UP1 ULOP3.LUT UR40, UR40, 0x1, UR4, 0x78, !UPT ;  /* 0x0000000128281892 */ /* 0x000fe2000f8e7804 */
[----:B------:R-:W-:-:S04]  /*21a0*/  IMAD.WIDE.U32 R106, R104, UR8, R4 ;  /* 0x00000008686a7c25 */ /* 0x000fc8000f8e0004 */
[----:B------:R-:W-:Y:S02]  /*21b0*/  IMAD R7, R104, UR9, R3 ;  /* 0x0000000968077c24 */ /* 0x000fe4000f8e0203 */
[----:B------:R-:W-:Y:S01]  /*21c0*/  IMAD.MOV.U32 R0, RZ, RZ, -0x1 ;  /* 0xffffffffff007424 */ /* 0x000fe200078e00ff */
[----:B------:R-:W-:Y:S06]  /*21d0*/  @P0 BRA `(.L_x_32) ;  /* 0x00000040001c0947 */ /* 0x000fec0003800000 */
[----:B-----5:R-:W-:Y:S01]  /*21e0*/  FSETP.NEU.AND P0, PT, R90, RZ, PT ;  /* 0x000000ff5a00720b */ /* 0x020fe20003f0d000 */
[----:B------:R-:W-:Y:S01]  /*21f0*/  IMAD.IADD R4, R94, 0x1, -R100 ;  /* 0x000000015e047824 */ /* 0x000fe200078e0a64 */
[----:B------:R-:W-:Y:S01]  /*2200*/  BSSY B0, `(.L_x_32) ;  /* 0x0000404000007945 */ /* 0x000fe20003800000 */
[----:B------:R-:W-:Y:S02]  /*2210*/  IMAD.IADD R3, R99, 0x1, -R6 ;  /* 0x0000000163037824 */ /* 0x000fe400078e0a06 */
[----:B------:R-:W-:Y:S01]  /*2220*/  IMAD.IADD R103, R107, 0x1, R7 ;  /* 0x000000016b677824 */ /* 0x000fe200078e0207 */
[----:B------:R-:W-:-:S04]  /*2230*/  ISETP.GT.AND P2, PT, R4, RZ, PT ;  /* 0x000000ff0400720c */ /* 0x000fc80003f44270 */
[----:B------:R-:W-:-:S03]  /*2240*/  ISETP.GT.AND P1, PT, R3, RZ, P2 ;  /* 0x000000ff0300720c */ /* 0x000fc60001724270 */
[----:B------:R-:W-:Y:S10]  /*2250*/  @!P0 BRA `(.L_x_33) ;  /* 0x0000002c00288947 */ /* 0x000ff40003800000 */
[----:B------:R-:W0:Y:S01]  /*2260*/  LDC.64 R110, c[0x0][0x5b8] ;  /* 0x00016e00ff6e7b82 */ /* 0x000e220000000a00 */
[----:B------:R-:W-:-:S07]  /*2270*/  ULDC.64 UR4, c[0x0][0x5c0] ;  /* 0x0001700000047ab9 */ /* 0x000fce0000000a00 */
[----:B------:R-:W1:Y:S08]  /*2280*/  LDC.64 R112, c[0x0][0x5b0] ;  /* 0x00016c00ff707b82 */ /* 0x000e700000000a00 */
[----:B------:R-:W2:Y:S01]  /*2290*/  LDC.64 R114, c[0x0][0x5a8] ;  /* 0x00016a00ff727b82 */ /* 0x000ea20000000a00 */
[-C--:B0-----:R-:W-:Y:S02]  /*22a0*/  IMAD R6, R11, R110.reuse, RZ ;  /* 0x0000006e0b067224 */ /* 0x081fe400078e02ff */
[----:B------:R-:W-:-:S04]  /*22b0*/  IMAD.WIDE.U32 R108, R101, R110, R8 ;  /* 0x0000006e656c7225 */ /* 0x000fc800078e0008 */
[----:B------:R-:W-:Y:S02]  /*22c0*/  IMAD R107, R101, R111, R6 ;  /* 0x0000006f656b7224 */ /* 0x000fe400078e0206 */
[-C--:B-1----:R-:W-:Y:S02]  /*22d0*/  IMAD R5, R105, R112.reuse, RZ ;  /* 0x0000007069057224 */ /* 0x082fe400078e02ff */
[----:B------:R-:W-:Y:S02]  /*22e0*/  IMAD.IADD R13, R109, 0x1, R107 ;  /* 0x000000016d0d7824 */ /* 0x000fe400078e026b */
[----:B------:R-:W-:Y:S02]  /*22f0*/  IMAD.MOV.U32 R12, RZ, RZ, R108 ;  /* 0x000000ffff0c7224 */ /* 0x000fe400078e006c */
[C---:B------:R-:W-:Y:S02]  /*2300*/  IMAD R111, R104.reuse, R113, R5 ;  /* 0x00000071686f7224 */ /* 0x040fe400078e0205 */
[----:B------:R-:W-:-:S04]  /*2310*/  IMAD.WIDE.U32 R6, R104, R112, R12 ;  /* 0x0000007068067225 */ /* 0x000fc800078e000c */
[----:B------:R-:W-:Y:S01]  /*2320*/  IMAD.IADD R5, R7, 0x1, R111 ;  /* 0x0000000107057824 */ /* 0x000fe200078e026f */
[----:B--2---:R-:W-:-:S04]  /*2330*/  LEA R14, P0, R6, R114, 0x1 ;  /* 0x00000072060e7211 */ /* 0x004fc800078008ff */
[----:B------:R-:W-:-:S05]  /*2340*/  LEA.HI.X R15, R6, R115, R5, 0x1, P0 ;  /* 0x00000073060f7211 */ /* 0x000fca00000f0c05 */
[----:B------:R0:W2:Y:S01]  /*2350*/  @P1 LDG.E.LTC128B.U16 R5, desc[UR38][R14.64] ;  /* 0x000000260e051981 */ /* 0x0000a2000c1e1520 */
[----:B------:R-:W-:Y:S01]  /*2360*/  LEA R10, P0, R106, UR4, 0x1 ;  /* 0x000000046a0a7c11 */ /* 0x000fe2000f8008ff */
[----:B------:R-:W-:Y:S01]  /*2370*/  IMAD.WIDE.U32 R6, R104, R112, R8 ;  /* 0x0000007068067225 */ /* 0x000fe200078e0008 */
[----:B------:R-:W-:Y:S03]  /*2380*/  BSSY B1, `(.L_x_34) ;  /* 0x0000012000017945 */ /* 0x000fe60003800000 */
[----:B------:R-:W-:Y:S02]  /*2390*/  IMAD.IADD R7, R111, 0x1, R7 ;  /* 0x000000016f077824 */ /* 0x000fe400078e0207 */
[----:B------:R-:W-:Y:S01]  /*23a0*/  IMAD.WIDE.U32 R20, R101, R110, R6 ;  /* 0x0000006e65147225 */ /* 0x000fe200078e0006 */
[----:B0-----:R-:W-:-:S03]  /*23b0*/  SHF.L.U64.HI R15, R112, 0x3, R113 ;  /* 0x00000003700f7819 */ /* 0x001fc60000010271 */
[----:B------:R-:W-:Y:S01]  /*23c0*/  IMAD.IADD R7, R107, 0x1, R21 ;  /* 0x000000016b077824 */ /* 0x000fe200078e0215 */
[----:B------:R-:W-:Y:S01]  /*23d0*/  LEA R6, P4, R20, R114, 0x1 ;  /* 0x0000007214067211 */ /* 0x000fe200078808ff */
[----:B------:R-:W-:-:S03]  /*23e0*/  IMAD.SHL.U32 R14, R112, 0x8, RZ ;  /* 0x00000008700e7824 */ /* 0x000fc600078e00ff */
[----:B------:R-:W-:Y:S01]  /*23f0*/  LEA.HI.X R7, R20, R115, R7, 0x1, P4 ;  /* 0x0000007314077211 */ /* 0x000fe200020f0c07 */
[----:B--2---:R-:W-:-:S05]  /*2400*/  HADD2.F32 R11, -RZ, R5.H0_H0 ;  /* 0x20000005ff0b7230 */ /* 0x004fca0000004100 */
[----:B------:R-:W-:-:S04]  /*2410*/  FMUL R11, R11, R90 ;  /* 0x0000005a0b0b7220 */ /* 0x000fc80000400000 */
[----:B------:R-:W-:Y:S01]  /*2420*/  FFMA R24, R24, R23, R11 ;  /* 0x0000001718187223 */ /* 0x000fe2000000000b */
[----:B------:R-:W-:Y:S02]  /*2430*/  LEA.HI.X R11, R106, UR5, R103, 0x1, P0 ;  /* 0x000000056a0b7c11 */ /* 0x000fe400080f0c67 */
[----:B------:R-:W-:Y:S02]  /*2440*/  ISETP.GT.AND P0, PT, R4, 0x1, PT ;  /* 0x000000010400780c */ /* 0x000fe40003f04270 */
[----:B------:R-:W-:Y:S02]  /*2450*/  F2FP.F16.F32.PACK_AB R24, RZ, R24 ;  /* 0x00000018ff18723e */ /* 0x000fe400000000ff */
[----:B------:R-:W-:-:S03]  /*2460*/  ISETP.GT.AND P3, PT, R3, RZ, P0 ;  /* 0x000000ff0300720c */ /* 0x000fc60000764270 */
[----:B------:R0:W-:Y:S10]  /*2470*/  @P1 STG.E.U16 desc[UR38][R10.64], R24 ;  /* 0x000000180a001986 */ /* 0x0001f4000c101526 */
[----:B------:R-:W-:Y:S05]  /*2480*/  @!P3 BRA `(.L_x_35) ;  /* 0x000000000004b947 */ /* 0x000fea0003800000 */
[----:B------:R1:W5:Y:S02]  /*2490*/  LDG.E.LTC128B.U16 R5, desc[UR38][R6.64+0x2] ;  /* 0x0000022606057981 */ /* 0x000364000c1e1520 */
.L_x_35:
[----:B------:R-:W-:Y:S05]  /*24a0*/  BSYNC B1 ;  /* 0x0000000000017941 */ /* 0x000fea0003800000 */
.L_x_34:
[----:B-----5:R-:W-:Y:S01]  /*24b0*/  HADD2.F32 R103, -RZ, R5.H0_H0 ;  /* 0x20000005ff677230 */ /* 0x020fe20000004100 */
[----:B------:R-:W-:Y:S01]  /*24c0*/  ISETP.GT.AND P2, PT, R3, 0x8, P2 ;  /* 0x000000080300780c */ /* 0x000fe20001744270 */
[----:B------:R-:W-:Y:S01]  /*24d0*/  IMAD.WIDE.U32 R20, R104, R112, R14 ;  /* 0x0000007068147225 */ /* 0x000fe200078e000e */
[----:B0-----:R-:W-:-:S03]  /*24e0*/  PRMT R24, R5, 0x7610, R24 ;  /* 0x0000761005187816 */ /* 0x001fc60000000018 */
[----:B------:R-:W-:Y:S01]  /*24f0*/  FMUL R12, R103, R90 ;  /* 0x0000005a670c7220 */ /* 0x000fe20000400000 */
[----:B------:R-:W-:Y:S01]  /*2500*/  IMAD.IADD R111, R111, 0x1, R21 ;  /* 0x000000016f6f7824 */ /* 0x000fe200078e0215 */
[----:B------:R-:W-:Y:S02]  /*2510*/  IADD3 R108, P1, R108, R20, RZ ;  /* 0x000000146c6c7210 */ /* 0x000fe40007f3e0ff */
[----:B------:R-:W-:-:S03]  /*2520*/  FFMA R12, R25, R23, R12 ;  /* 0x00000017190c7223 */ /* 0x000fc6000000000c */
[----:B------:R-:W-:Y:S01]  /*2530*/  IMAD.X R13, R111, 0x1, R13, P1 ;  /* 0x000000016f0d7824 */ /* 0x000fe200008e060d */
[C---:B------:R-:W-:Y:S02]  /*2540*/  LEA R14, P1, R108.reuse, R114, 0x1 ;  /* 0x000000726c0e7211 */ /* 0x040fe400078208ff */
[----:B------:R-:W-:Y:S02]  /*2550*/  F2FP.F16.F32.PACK_AB R12, RZ, R12 ;  /* 0x0000000cff0c723e */ /* 0x000fe400000000ff */
[----:B------:R-:W-:Y:S02]  /*2560*/  LEA.HI.X R15, R108, R115, R13, 0x1, P1 ;  /* 0x000000736c0f7211 */ /* 0x000fe400008f0c0d */
[----:B------:R-:W-:-:S05]  /*2570*/  PRMT R21, R12, 0x7610, R21 ;  /* 0x000076100c157816 */ /* 0x000fca0000000015 */
[----:B------:R0:W-:Y:S04]  /*2580*/  @P3 STG.E.U16 desc[UR38][R10.64+0x2], R21 ;  /* 0x000002150a003986 */ /* 0x0001e8000c101526 */
[----:B------:R-:W2:Y:S01]  /*2590*/  @P2 LDG.E.LTC128B.U16 R24, desc[UR38][R14.64] ;  /* 0x000000260e182981 */ /* 0x000ea2000c1e1520 */
[----:B------:R-:W-:Y:S01]  /*25a0*/  IADD3 R20, P1, R8, R20, RZ ;  /* 0x0000001408147210 */ /* 0x000fe20007f3e0ff */
[----:B------:R-:W-:Y:S01]  /*25b0*/  BSSY B1, `(.L_x_36) ;  /* 0x0000011000017945 */ /* 0x000fe20003800000 */
[----:B------:R-:W-:Y:S02]  /*25c0*/  SHF.L.U64.HI R13, R91, 0x1, R92 ;  /* 0x000000015b0d7819 */ /* 0x000fe4000001025c */
[----:B------:R-:W-:Y:S01]  /*25d0*/  ISETP.GT.AND P0, PT, R3, 0x8, P0 ;  /* 0x000000080300780c */ /* 0x000fe20000704270 */
[----:B0-----:R-:W-:Y:S01]  /*25e0*/  IMAD.X R21, R9, 0x1, R111, P1 ;  /* 0x0000000109157824 */ /* 0x001fe200008e066f */
[----:B------:R-:W-:Y:S01]  /*25f0*/  LEA R12, P1, R91, R10, 0x1 ;  /* 0x0000000a5b0c7211 */ /* 0x000fe200078208ff */
[----:B------:R-:W-:-:S04]  /*2600*/  IMAD.WIDE.U32 R20, R101, R110, R20 ;  /* 0x0000006e65147225 */ /* 0x000fc800078e0014 */
[----:B------:R-:W-:Y:S01]  /*2610*/  IMAD.X R13, R13, 0x1, R11, P1 ;  /* 0x000000010d0d7824 */ /* 0x000fe200008e060b */
[----:B------:R-:W-:Y:S01]  /*2620*/  LEA R8, P3, R20, R114, 0x1 ;  /* 0x0000007214087211 */ /* 0x000fe200078608ff */
[----:B------:R-:W-:-:S05]  /*2630*/  IMAD.IADD R9, R107, 0x1, R21 ;  /* 0x000000016b097824 */ /* 0x000fca00078e0215 */
[----:B------:R-:W-:Y:S01]  /*2640*/  LEA.HI.X R9, R20, R115, R9, 0x1, P3 ;  /* 0x0000007314097211 */ /* 0x000fe200018f0c09 */
[----:B--2---:R-:W-:-:S05]  /*2650*/  HADD2.F32 R5, -RZ, R24.H0_H0 ;  /* 0x20000018ff057230 */ /* 0x004fca0000004100 */
[----:B------:R-:W-:-:S04]  /*2660*/  FMUL R5, R5, R90 ;  /* 0x0000005a05057220 */ /* 0x000fc80000400000 */
[----:B------:R-:W-:-:S05]  /*2670*/  FFMA R5, R26, R23, R5 ;  /* 0x000000171a057223 */ /* 0x000fca0000000005 */
[----:B------:R-:W-:-:S05]  /*2680*/  F2FP.F16.F32.PACK_AB R5, RZ, R5 ;  /* 0x00000005ff05723e */ /* 0x000fca00000000ff */
[----:B------:R0:W-:Y:S01]  /*2690*/  @P2 STG.E.U16 desc[UR38][R12.64], R5 ;  /* 0x000000050c002986 */ /* 0x0001e2000c101526 */
[----:B------:R-:W-:Y:S05]  /*26a0*/  @!P0 BRA `(.L_x_37) ;  /* 0x0000000000048947 */ /* 0x000fea0003800000 */
[----:B------:R2:W5:Y:S02]  /*26b0*/  LDG.E.LTC128B.U16 R24, desc[UR38][R8.64+0x2] ;  /* 0x0000022608187981 */ /* 0x000564000c1e1520 */
.L_x_37:
[----:B------:R-:W-:Y:S05]  /*26c0*/  BSYNC B1 ;  /* 0x0000000000017941 */ /* 0x000fea0003800000 */
.L_x_36:
[----:B0----5:R-:W-:Y:S01]  /*26d0*/  HADD2.F32 R5, -RZ, R24.H0_H0 ;  /* 0x20000018ff057230 */ /* 0x021fe20000004100 */
[----:B------:R-:W-:Y:S01]  /*26e0*/  ISETP.GT.AND P1, PT, R4, 0x8, PT ;  /* 0x000000080400780c */ /* 0x000fe20003f24270 */
[----:B------:R-:W-:Y:S03]  /*26f0*/  BSSY B1, `(.L_x_38) ;  /* 0x0000008000017945 */ /* 0x000fe60003800000 */
[----:B------:R-:W-:Y:S01]  /*2700*/  FMUL R14, R5, R90 ;  /* 0x0000005a050e7220 */ /* 0x000fe20000400000 */
[----:B------:R-:W-:-:S03]  /*2710*/  ISETP.GT.AND P2, PT, R3, RZ, P1 ;  /* 0x000000ff0300720c */ /* 0x000fc60000f44270 */
[----:B------:R-:W-:-:S05]  /*2720*/  FFMA R14, R27, R23, R14 ;  /* 0x000000171b0e7223 */ /* 0x000fca000000000e */
[----:B------:R-:W-:-:S05]  /*2730*/  F2FP.F16.F32.PACK_AB R14, RZ, R14 ;  /* 0x0000000eff0e723e */ /* 0x000fca00000000ff */
[----:B------:R0:W-:Y:S01]  /*2740*/  @P0 STG.E.U16 desc[UR38][R12.64+0x2], R14 ;  /* 0x0000020e0c000986 */ /* 0x0001e2000c101526 */
[----:B------:R-:W-:Y:S05]  /*2750*/  @!P2 BRA `(.L_x_39) ;  /* 0x000000000004a947 */ /* 0x000fea0003800000 */
[----:B------:R3:W5:Y:S02]  /*2760*/  LDG.E.LTC128B.U16 R24, desc[UR38][R6.64+0x10] ;  /* 0x0000102606187981 */ /* 0x000764000c1e1520 */
.L_x_39:
[----:B------:R-:W-:Y:S05]  /*2770*/  BSYNC B1 ;  /* 0x0000000000017941 */ /* 0x000fea0003800000 */
.L_x_38:
[----:B-----5:R-:W-:Y:S01]  /*2780*/  HADD2.F32 R5, -RZ, R24.H0_H0 ;  /* 0x20000018ff057230 */ /* 0x020fe20000004100 */
        /* <DEDUP_REMOVED lines=9> */
.L_x_41:
[----:B------:R-:W-:Y:S05]  /*2820*/  BSYNC B1 ;  /* 0x0000000000017941 */ /* 0x000fea0003800000 */
.L_x_40:
[----:B----45:R-:W-:Y:S01]  /*2830*/  HADD2.F32 R5, -RZ, R24.H0_H0 ;  /* 0x20000018ff057230 */ /* 0x030fe20000004100 */
[----:B------:R-:W-:Y:S01]  /*2840*/  ISETP.GT.AND P1, PT, R3, 0x8, P1 ;  /* 0x000000080300780c */ /* 0x000fe20000f24270 */
[----:B------:R-:W-:Y:S03]  /*2850*/  BSSY B1, `(.L_x_42) ;  /* 0x0000007000017945 */ /* 0x000fe60003800000 */
[----:B0-----:R-:W-:-:S04]  /*2860*/  FMUL R14, R5, R90 ;  /* 0x0000005a050e7220 */ /* 0x001fc80000400000 */
[----:B------:R-:W-:-:S05]  /*2870*/  FFMA R14, R29, R23, R14 ;  /* 0x000000171d0e7223 */ /* 0x000fca000000000e */
[----:B------:R-:W-:-:S05]  /*2880*/  F2FP.F16.F32.PACK_AB R14, RZ, R14 ;  /* 0x0000000eff0e723e */ /* 0x000fca00000000ff */
[----:B------:R0:W-:Y:S01]  /*2890*/  @P3 STG.E.U16 desc[UR38][R10.64+0x12], R14 ;  /* 0x0000120e0a003986 */ /* 0x0001e2000c101526 */
[----:B------:R-:W-:Y:S05]  /*28a0*/  @!P1 BRA `(.L_x_43) ;  /* 0x0000000000049947 */ /* 0x000fea0003800000 */
[----:B------:R4:W5:Y:S02]  /*28b0*/  LDG.E.LTC128B.U16 R24, desc[UR38][R8.64+0x10] ;  /* 0x0000102608187981 */ /* 0x000964000c1e1520 */
.L_x_43:
[----:B------:R-:W-:Y:S05]  /*28c0*/  BSYNC B1 ;  /* 0x0000000000017941 */ /* 0x000fea0003800000 */
.L_x_42:
[----:B-----5:R-:W-:Y:S01]  /*28d0*/  HADD2.F32 R5, -RZ, R24.H0_H0 ;  /* 0x20000018ff057230 */ /* 0x020fe20000004100 */
[----:B------:R-:W-:Y:S01]  /*28e0*/  ISETP.GT.AND P0, PT, R3, 0x8, P0 ;  /* 0x000000080300780c */ /* 0x000fe20000704270 */
[----:B------:R-:W-:Y:S03]  /*28f0*/  BSSY B1, `(.L_x_44) ;  /* 0x0000007000017945 */ /* 0x000fe60003800000 */
[----:B------:R-:W-:-:S04]  /*2900*/  FMUL R5, R5, R90 ;  /* 0x0000005a05057220 */ /* 0x000fc80000400000 */
[----:B------:R-:W-:-:S05]  /*2910*/  FFMA R5, R30, R23, R5 ;  /* 0x000000171e057223 */ /* 0x000fca0000000005 */
[----:B------:R-:W-:-:S05]  /*2920*/  F2FP.F16.F32.PACK_AB R5, RZ, R5 ;  /* 0x00000005ff05723e */ /* 0x000fca00000000ff */
[----:B------:R0:W-:Y:S01]  /*2930*/  @P1 STG.E.U16 desc[UR38][R12.64+0x10], R5 ;  /* 0x000010050c001986 */ /* 0x0001e2000c101526 */
[----:B------:R-:W-:Y:S05]  /*2940*/  @!P0 BRA `(.L_x_45) ;  /* 0x0000000000048947 */ /* 0x000fea0003800000 */
[----:B------:R0:W5:Y:S02]  /*2950*/  LDG.E.LTC128B.U16 R24, desc[UR38][R8.64+0x12] ;  /* 0x0000122608187981 */ /* 0x000164000c1e1520 */
.L_x_45:
[----:B------:R-:W-:Y:S05]  /*2960*/  BSYNC B1 ;  /* 0x0000000000017941 */ /* 0x000fea0003800000 */
.L_x_44:
        /* <DEDUP_REMOVED lines=10> */
.L_x_47:
[----:B------:R-:W-:Y:S05]  /*2a10*/  BSYNC B1 ;  /* 0x0000000000017941 */ /* 0x000fea0003800000 */
.L_x_46:
        /* <DEDUP_REMOVED lines=10> */
.L_x_49:
[----:B------:R-:W-:Y:S05]  /*2ac0*/  BSYNC B1 ;  /* 0x0000000000017941 */ /* 0x000fea0003800000 */
.L_x_48:
[----:B0----5:R-:W-:Y:S01]  /*2ad0*/  HADD2.F32 R5, -RZ, R24.H0_H0 ;  /* 0x20000018ff057230 */ /* 0x021fe20000004100 */
        /* <DEDUP_REMOVED lines=8> */
.L_x_51:
[----:B------:R-:W-:Y:S05]  /*2b60*/  BSYNC B1 ;  /* 0x0000000000017941 */ /* 0x000fea0003800000 */
.L_x_50:
        /* <DEDUP_REMOVED lines=9> */
.L_x_53:
[----:B------:R-:W-:Y:S05]  /*2c00*/  BSYNC B1 ;  /* 0x0000000000017941 */ /* 0x000fea0003800000 */
.L_x_52:
        /* <DEDUP_REMOVED lines=10> */
.L_x_55:
[----:B------:R-:W-:Y:S05]  /*2cb0*/  BSYNC B1 ;  /* 0x0000000000017941 */ /* 0x000fea0003800000 */
.L_x_54:
        /* <DEDUP_REMOVED lines=10> */
.L_x_57:
[----:B------:R-:W-:Y:S05]  /*2d60*/  BSYNC B1 ;  /* 0x0000000000017941 */ /* 0x000fea0003800000 */
.L_x_56:
        /* <DEDUP_REMOVED lines=9> */
.L_x_59:
[----:B------:R-:W-:Y:S05]  /*2e00*/  BSYNC B1 ;  /* 0x0000000000017941 */ /* 0x000fea0003800000 */
.L_x_58:
        /* <DEDUP_REMOVED lines=9> */
.L_x_61:
[----:B------:R-:W-:Y:S05]  /*2ea0*/  BSYNC B1 ;  /* 0x0000000000017941 */ /* 0x000fea0003800000 */
.L_x_60:
        /* <DEDUP_REMOVED lines=10> */
.L_x_63:
[----:B------:R-:W-:Y:S05]  /*2f50*/  BSYNC B1 ;  /* 0x0000000000017941 */ /* 0x000fea0003800000 */
.L_x_62:
        /* <DEDUP_REMOVED lines=10> */
.L_x_65:
[----:B------:R-:W-:Y:S05]  /*3000*/  BSYNC B1 ;  /* 0x0000000000017941 */ /* 0x000fea0003800000 */
.L_x_64:
        /* <DEDUP_REMOVED lines=9> */
.L_x_67:
[----:B------:R-:W-:Y:S05]  /*30a0*/  BSYNC B1 ;  /* 0x0000000000017941 */ /* 0x000fea0003800000 */
.L_x_66:
        /* <DEDUP_REMOVED lines=9> */
.L_x_69:
[----:B------:R-:W-:Y:S05]  /*3140*/  BSYNC B1 ;  /* 0x0000000000017941 */ /* 0x000fea0003800000 */
.L_x_68:
        /* <DEDUP_REMOVED lines=10> */
.L_x_71:
[----:B------:R-:W-:Y:S05]  /*31f0*/  BSYNC B1 ;  /* 0x0000000000017941 */ /* 0x000fea0003800000 */
.L_x_70:
        /* <DEDUP_REMOVED lines=10> */
.L_x_73:
[----:B------:R-:W-:Y:S05]  /*32a0*/  BSYNC B1 ;  /* 0x0000000000017941 */ /* 0x000fea0003800000 */
.L_x_72:
        /* <DEDUP_REMOVED lines=9> */
.L_x_75:
[----:B------:R-:W-:Y:S05]  /*3340*/  BSYNC B1 ;  /* 0x0000000000017941 */ /* 0x000fea0003800000 */
.L_x_74:
        /* <DEDUP_REMOVED lines=9> */
.L_x_77:
[----:B------:R-:W-:Y:S05]  /*33e0*/  BSYNC B1 ;  /* 0x0000000000017941 */ /* 0x000fea0003800000 */
.L_x_76:
        /* <DEDUP_REMOVED lines=10> */
.L_x_79:
[----:B------:R-:W-:Y:S05]  /*3490*/  BSYNC B1 ;  /* 0x0000000000017941 */ /* 0x000fea0003800000 */
.L_x_78:
        /* <DEDUP_REMOVED lines=10> */
.L_x_81:
[----:B------:R-:W-:Y:S05]  /*3540*/  BSYNC B1 ;  /* 0x0000000000017941 */ /* 0x000fea0003800000 */
.L_x_80:
        /* <DEDUP_REMOVED lines=9> */
.L_x_83:
[----:B------:R-:W-:Y:S05]  /*35e0*/  BSYNC B1 ;  /* 0x0000000000017941 */ /* 0x000fea0003800000 */
.L_x_82:
        /* <DEDUP_REMOVED lines=9> */
.L_x_85:
[----:B------:R-:W-:Y:S05]  /*3680*/  BSYNC B1 ;  /* 0x0000000000017941 */ /* 0x000fea0003800000 */
.L_x_84:
        /* <DEDUP_REMOVED lines=10> */
.L_x_87:
[----:B------:R-:W-:Y:S05]  /*3730*/  BSYNC B1 ;  /* 0x0000000000017941 */ /* 0x000fea0003800000 */
.L_x_86:
        /* <DEDUP_REMOVED lines=10> */
.L_x_89:
[----:B------:R-:W-:Y:S05]  /*37e0*/  BSYNC B1 ;  /* 0x0000000000017941 */ /* 0x000fea0003800000 */
.L_x_88:
        /* <DEDUP_REMOVED lines=9> */
.L_x_91:
[----:B------:R-:W-:Y:S05]  /*3880*/  BSYNC B1 ;  /* 0x0000000000017941 */ /* 0x000fea0003800000 */
.L_x_90:
        /* <DEDUP_REMOVED lines=9> */
.L_x_93:
[----:B------:R-:W-:Y:S05]  /*3920*/  BSYNC B1 ;  /* 0x0000000000017941 */ /* 0x000fea0003800000 */
.L_x_92:
        /* <DEDUP_REMOVED lines=10> */
.L_x_95:
[----:B------:R-:W-:Y:S05]  /*39d0*/  BSYNC B1 ;  /* 0x0000000000017941 */ /* 0x000fea0003800000 */
.L_x_94:
        /* <DEDUP_REMOVED lines=10> */
.L_x_97:
[----:B------:R-:W-:Y:S05]  /*3a80*/  BSYNC B1 ;  /* 0x0000000000017941 */ /* 0x000fea0003800000 */
.L_x_96:
        /* <DEDUP_REMOVED lines=9> */
.L_x_99:
[----:B------:R-:W-:Y:S05]  /*3b20*/  BSYNC B1 ;  /* 0x0000000000017941 */ /* 0x000fea0003800000 */
.L_x_98:
        /* <DEDUP_REMOVED lines=9> */
.L_x_101:
[----:B------:R-:W-:Y:S05]  /*3bc0*/  BSYNC B1 ;  /* 0x0000000000017941 */ /* 0x000fea0003800000 */
.L_x_100:
        /* <DEDUP_REMOVED lines=10> */
.L_x_103:
[----:B------:R-:W-:Y:S05]  /*3c70*/  BSYNC B1 ;  /* 0x0000000000017941 */ /* 0x000fea0003800000 */
.L_x_102:
        /* <DEDUP_REMOVED lines=10> */
.L_x_105:
[----:B------:R-:W-:Y:S05]  /*3d20*/  BSYNC B1 ;  /* 0x0000000000017941 */ /* 0x000fea0003800000 */
.L_x_104:
        /* <DEDUP_REMOVED lines=9> */
.L_x_107:
[----:B------:R-:W-:Y:S05]  /*3dc0*/  BSYNC B1 ;  /* 0x0000000000017941 */ /* 0x000fea0003800000 */
.L_x_106:
        /* <DEDUP_REMOVED lines=9> */
.L_x_109:
[----:B------:R-:W-:Y:S05]  /*3e60*/  BSYNC B1 ;  /* 0x0000000000017941 */ /* 0x000fea0003800000 */
.L_x_108:
        /* <DEDUP_REMOVED lines=10> */
.L_x_111:
[----:B------:R-:W-:Y:S05]  /*3f10*/  BSYNC B1 ;  /* 0x0000000000017941 */ /* 0x000fea0003800000 */
.L_x_110:
        /* <DEDUP_REMOVED lines=10> */
.L_x_113:
[----:B------:R-:W-:Y:S05]  /*3fc0*/  BSYNC B1 ;  /* 0x0000000000017941 */ /* 0x000fea0003800000 */
.L_x_112:
        /* <DEDUP_REMOVED lines=9> */
.L_x_115:
[----:B------:R-:W-:Y:S05]  /*4060*/  BSYNC B1 ;  /* 0x0000000000017941 */ /* 0x000fea0003800000 */
.L_x_114:
        /* <DEDUP_REMOVED lines=9> */
.L_x_117:
[----:B------:R-:W-:Y:S05]  /*4100*/  BSYNC B1 ;  /* 0x0000000000017941 */ /* 0x000fea0003800000 */
.L_x_116:
        /* <DEDUP_REMOVED lines=10> */
.L_x_119:
[----:B------:R-:W-:Y:S05]  /*41b0*/  BSYNC B1 ;  /* 0x0000000000017941 */ /* 0x000fea0003800000 */
.L_x_118:
        /* <DEDUP_REMOVED lines=10> */
.L_x_121:
[----:B------:R-:W-:Y:S05]  /*4260*/  BSYNC B1 ;  /* 0x0000000000017941 */ /* 0x000fea0003800000 */
.L_x_120:
        /* <DEDUP_REMOVED lines=9> */
.L_x_123:
[----:B------:R-:W-:Y:S05]  /*4300*/  BSYNC B1 ;  /* 0x0000000000017941 */ /* 0x000fea0003800000 */
.L_x_122:
        /* <DEDUP_REMOVED lines=9> */
.L_x_125:
[----:B------:R-:W-:Y:S05]  /*43a0*/  BSYNC B1 ;  /* 0x0000000000017941 */ /* 0x000fea0003800000 */
.L_x_124:
        /* <DEDUP_REMOVED lines=10> */
.L_x_127:
[----:B------:R-:W-:Y:S05]  /*4450*/  BSYNC B1 ;  /* 0x0000000000017941 */ /* 0x000fea0003800000 */
.L_x_126:
        /* <DEDUP_REMOVED lines=10> */
.L_x_129:
[----:B------:R-:W-:Y:S05]  /*4500*/  BSYNC B1 ;  /* 0x0000000000017941 */ /* 0x000fea0003800000 */
.L_x_128:
        /* <DEDUP_REMOVED lines=9> */
.L_x_131:
[----:B------:R-:W-:Y:S05]  /*45a0*/  BSYNC B1 ;  /* 0x0000000000017941 */ /* 0x000fea0003800000 */
.L_x_130:
        /* <DEDUP_REMOVED lines=9> */
.L_x_133:
[----:B------:R-:W-:Y:S05]  /*4640*/  BSYNC B1 ;  /* 0x0000000000017941 */ /* 0x000fea0003800000 */
.L_x_132:
        /* <DEDUP_REMOVED lines=10> */
.L_x_135:
[----:B------:R-:W-:Y:S05]  /*46f0*/  BSYNC B1 ;  /* 0x0000000000017941 */ /* 0x000fea0003800000 */
.L_x_134:
        /* <DEDUP_REMOVED lines=10> */
.L_x_137:
[----:B------:R-:W-:Y:S05]  /*47a0*/  BSYNC B1 ;  /* 0x0000000000017941 */ /* 0x000fea0003800000 */
.L_x_136:
        /* <DEDUP_REMOVED lines=9> */
.L_x_139:
[----:B------:R-:W-:Y:S05]  /*4840*/  BSYNC B1 ;  /* 0x0000000000017941 */ /* 0x000fea0003800000 */
.L_x_138:
        /* <DEDUP_REMOVED lines=9> */
.L_x_141:
[----:B------:R-:W-:Y:S05]  /*48e0*/  BSYNC B1 ;  /* 0x0000000000017941 */ /* 0x000fea0003800000 */
.L_x_140:
        /* <DEDUP_REMOVED lines=10> */
.L_x_143:
[----:B------:R-:W-:Y:S05]  /*4990*/  BSYNC B1 ;  /* 0x0000000000017941 */ /* 0x000fea0003800000 */
.L_x_142:
        /* <DEDUP_REMOVED lines=10> */
.L_x_145:
[----:B------:R-:W-:Y:S05]  /*4a40*/  BSYNC B1 ;  /* 0x0000000000017941 */ /* 0x000fea0003800000 */
.L_x_144:
        /* <DEDUP_REMOVED lines=9> */
.L_x_147:
[----:B------:R-:W-:Y:S05]  /*4ae0*/  BSYNC B1 ;  /* 0x0000000000017941 */ /* 0x000fea0003800000 */
.L_x_146:
        /* <DEDUP_REMOVED lines=9> */
.L_x_149:
[----:B------:R-:W-:Y:S05]  /*4b80*/  BSYNC B1 ;  /* 0x0000000000017941 */ /* 0x000fea0003800000 */
.L_x_148:
        /* <DEDUP_REMOVED lines=10> */
.L_x_151:
[----:B------:R-:W-:Y:S05]  /*4c30*/  BSYNC B1 ;  /* 0x0000000000017941 */ /* 0x000fea0003800000 */
.L_x_150:
[----:B-----5:R-:W-:Y:S01]  /*4c40*/  HADD2.F32 R5, -RZ, R24.H0_H0 ;  /* 0x20000018ff057230 */ /* 0x020fe20000004100 */
[----:B------:R-:W-:Y:S01]  /*4c50*/  ISETP.GT.AND P0, PT, R4, 0x79, PT ;  /* 0x000000790400780c */ /* 0x000fe20003f04270 */
[----:B------:R-:W-:Y:S01]  /*4c60*/  @P2 IMAD.MOV.U32 R4, RZ, RZ, R10 ;  /* 0x000000ffff042224 */ /* 0x000fe200078e000a */
[----:B------:R-:W-:Y:S02]  /*4c70*/  BSSY B1, `(.L_x_152) ;  /* 0x000000a000017945 */ /* 0x000fe40003800000 */
[----:B------:R-:W-:Y:S01]  /*4c80*/  FMUL R5, R5, R90 ;  /* 0x0000005a05057220 */ /* 0x000fe20000400000 */
[----:B------:R-:W-:-:S03]  /*4c90*/  ISETP.GT.AND P3, PT, R3, RZ, P0 ;  /* 0x000000ff0300720c */ /* 0x000fc60000764270 */
[----:B------:R-:W-:-:S05]  /*4ca0*/  FFMA R5, R84, R23, R5 ;  /* 0x0000001754057223 */ /* 0x000fca0000000005 */
[----:B------:R-:W-:-:S04]  /*4cb0*/  F2FP.F16.F32.PACK_AB R5, RZ, R5 ;  /* 0x00000005ff05723e */ /* 0x000fc800000000ff */
[----:B0-----:R-:W-:Y:S01]  /*4cc0*/  PRMT R14, R5, 0x7610, R14 ;  /* 0x00007610050e7816 */ /* 0x001fe2000000000e */
[----:B------:R-:W-:-:S05]  /*4cd0*/  @P2 IMAD.MOV.U32 R5, RZ, RZ, R11 ;  /* 0x000000ffff052224 */ /* 0x000fca00078e000b */
[----:B------:R0:W-:Y:S01]  /*4ce0*/  @P2 STG.E.U16 desc[UR38][R4.64+0xf0], R14 ;  /* 0x0000f00e04002986 */ /* 0x0001e2000c101526 */
[----:B------:R-:W-:Y:S05]  /*4cf0*/  @!P3 BRA `(.L_x_153) ;  /* 0x000000000004b947 */ /* 0x000fea0003800000 */
[----:B------:R0:W5:Y:S02]  /*4d00*/  LDG.E.LTC128B.U16 R24, desc[UR38][R6.64+0xf2] ;  /* 0x0000f22606187981 */ /* 0x000164000c1e1520 */
.L_x_153:
[----:B------:R-:W-:Y:S05]  /*4d10*/  BSYNC B1 ;  /* 0x0000000000017941 */ /* 0x000fea0003800000 */
.L_x_152:
        /* <DEDUP_REMOVED lines=9> */
.L_x_155:
[----:B------:R-:W-:Y:S05]  /*4db0*/  BSYNC B1 ;  /* 0x0000000000017941 */ /* 0x000fea0003800000 */
.L_x_154:
[----:B-----5:R-:W-:Y:S01]  /*4dc0*/  HADD2.F32 R5, -RZ, R24.H0_H0 ;  /* 0x20000018ff057230 */ /* 0x020fe20000004100 */
[----:B------:R-:W-:Y:S01]  /*4dd0*/  ISETP.GT.AND P0, PT, R3, 0x8, P0 ;  /* 0x000000080300780c */ /* 0x000fe20000704270 */
[----:B0-----:R-:W-:Y:S01]  /*4de0*/  @P1 IMAD.MOV.U32 R4, RZ, RZ, R12 ;  /* 0x000000ffff041224 */ /* 0x001fe200078e000c */
[----:B------:R-:W-:Y:S02]  /*4df0*/  BSSY B1, `(.L_x_156) ;  /* 0x0000009000017945 */ /* 0x000fe40003800000 */
[----:B------:R-:W-:-:S04]  /*4e00*/  FMUL R5, R5, R90 ;  /* 0x0000005a05057220 */ /* 0x000fc80000400000 */
[----:B------:R-:W-:-:S05]  /*4e10*/  FFMA R5, R86, R23, R5 ;  /* 0x0000001756057223 */ /* 0x000fca0000000005 */
[----:B------:R-:W-:-:S04]  /*4e20*/  F2FP.F16.F32.PACK_AB R5, RZ, R5 ;  /* 0x00000005ff05723e */ /* 0x000fc800000000ff */
[----:B-1-3--:R-:W-:Y:S01]  /*4e30*/  PRMT R6, R5, 0x7610, R6 ;  /* 0x0000761005067816 */ /* 0x00afe20000000006 */
[----:B------:R-:W-:-:S05]  /*4e40*/  @P1 IMAD.MOV.U32 R5, RZ, RZ, R13 ;  /* 0x000000ffff051224 */ /* 0x000fca00078e000d */
[----:B------:R0:W-:Y:S01]  /*4e50*/  @P1 STG.E.U16 desc[UR38][R4.64+0xf0], R6 ;  /* 0x0000f00604001986 */ /* 0x0001e2000c101526 */
[----:B------:R-:W-:Y:S05]  /*4e60*/  @!P0 BRA `(.L_x_157) ;  /* 0x0000000000048947 */ /* 0x000fea0003800000 */
[----:B------:R1:W5:Y:S02]  /*4e70*/  LDG.E.LTC128B.U16 R24, desc[UR38][R8.64+0xf2] ;  /* 0x0000f22608187981 */ /* 0x000364000c1e1520 */
.L_x_157:
[----:B------:R-:W-:Y:S05]  /*4e80*/  BSYNC B1 ;  /* 0x0000000000017941 */ /* 0x000fea0003800000 */
.L_x_156:
[----:B------:R-:W-:Y:S05]  /*4e90*/  @!P0 BRA `(.L_x_158) ;  /* 0x0000001000e88947 */ /* 0x000fea0003800000 */
[----:B-----5:R-:W-:-:S05]  /*4ea0*/  HADD2.F32 R3, -RZ, R24.H0_H0 ;  /* 0x20000018ff037230 */ /* 0x020fca0000004100 */
[----:B0-----:R-:W-:-:S04]  /*4eb0*/  FMUL R4, R3, R90 ;  /* 0x0000005a03047220 */ /* 0x001fc80000400000 */
[----:B------:R-:W-:-:S05]  /*4ec0*/  FFMA R4, R87, R23, R4 ;  /* 0x0000001757047223 */ /* 0x000fca0000000004 */
[----:B------:R-:W-:-:S05]  /*4ed0*/  F2FP.F16.F32.PACK_AB R4, RZ, R4 ;  /* 0x00000004ff04723e */ /* 0x000fca00000000ff */
[----:B------:R3:W-:Y:S01]  /*4ee0*/  STG.E.U16 desc[UR38][R12.64+0xf2], R4 ;  /* 0x0000f2040c007986 */ /* 0x0007e2000c101526 */
[----:B------:R-:W-:Y:S05]  /*4ef0*/  BRA `(.L_x_158) ;  /* 0x0000001000d07947 */ /* 0x000fea0003800000 */
.L_x_33:
[----:B------:R-:W-:Y:S01]  /*4f00*/  ISETP.GT.AND P3, PT, R4, 0x1, PT ;  /* 0x000000010400780c */ /* 0x000fe20003f64270 */
[----:B------:R-:W-:Y:S01]  /*4f10*/  ULDC.64 UR4, c[0x0][0x5c0] ;  /* 0x0001700000047ab9 */ /* 0x000fe20000000a00 */
[-C--:B------:R-:W-:Y:S01]  /*4f20*/  FMUL R24, R24, R23.reuse ;  /* 0x0000001718187220 */ /* 0x080fe20000400000 */
[----:B------:R-:W-:Y:S01]  /*4f30*/  LEA R6, P4, R106, UR4, 0x1 ;  /* 0x000000046a067c11 */ /* 0x000fe2000f8808ff */
[-C--:B------:R-:W-:Y:S01]  /*4f40*/  FMUL R25, R25, R23.reuse ;  /* 0x0000001719197220 */ /* 0x080fe20000400000 */
[----:B------:R-:W-:Y:S01]  /*4f50*/  ISETP.GT.AND P0, PT, R3, RZ, P3 ;  /* 0x000000ff0300720c */ /* 0x000fe20001f04270 */
[-C--:B------:R-:W-:Y:S01]  /*4f60*/  FMUL R26, R26, R23.reuse ;  /* 0x000000171a1a7220 */ /* 0x080fe20000400000 */
[----:B------:R-:W-:Y:S01]  /*4f70*/  F2FP.F16.F32.PACK_AB R24, RZ, R24 ;  /* 0x00000018ff18723e */ /* 0x000fe200000000ff */
[-C--:B------:R-:W-:Y:S01]  /*4f80*/  FMUL R27, R27, R23.reuse ;  /* 0x000000171b1b7220 */ /* 0x080fe20000400000 */
[----:B------:R-:W-:Y:S01]  /*4f90*/  LEA.HI.X R7, R106, UR5, R103, 0x1, P4 ;  /* 0x000000056a077c11 */ /* 0x000fe2000a0f0c67 */
[----:B------:R-:W-:Y:S01]  /*4fa0*/  FMUL R28, R28, R23 ;  /* 0x000000171c1c7220 */ /* 0x000fe20000400000 */
[----:B------:R-:W-:Y:S01]  /*4fb0*/  F2FP.F16.F32.PACK_AB R25, RZ, R25 ;  /* 0x00000019ff19723e */ /* 0x000fe200000000ff */
[-C--:B------:R-:W-:Y:S01]  /*4fc0*/  FMUL R29, R29, R23.reuse ;  /* 0x000000171d1d7220 */ /* 0x080fe20000400000 */
[----:B------:R-:W-:Y:S01]  /*4fd0*/  ISETP.GT.AND P2, PT, R3, 0x8, P2 ;  /* 0x000000080300780c */ /* 0x000fe20001744270 */
[----:B------:R-:W-:Y:S01]  /*4fe0*/  @P1 STG.E.U16 desc[UR38][R6.64], R24 ;  /* 0x0000001806001986 */ /* 0x000fe2000c101526 */
[----:B------:R-:W-:Y:S01]  /*4ff0*/  ISETP.GT.AND P1, PT, R4, 0x8, PT ;  /* 0x000000080400780c */ /* 0x000fe20003f24270 */
[-C--:B------:R-:W-:Y:S01]  /*5000*/  FMUL R30, R30, R23.reuse ;  /* 0x000000171e1e7220 */ /* 0x080fe20000400000 */
[C---:B------:R-:W-:Y:S01]  /*5010*/  SHF.L.U64.HI R5, R91.reuse, 0x1, R92 ;  /* 0x000000015b057819 */ /* 0x040fe2000001025c */
[----:B------:R-:W-:Y:S01]  /*5020*/  @P0 STG.E.U16 desc[UR38][R6.64+0x2], R25 ;  /* 0x0000021906000986 */ /* 0x000fe2000c101526 */
[----:B------:R-:W-:Y:S01]  /*5030*/  LEA R8, P5, R91, R6, 0x1 ;  /* 0x000000065b087211 */ /* 0x000fe200078a08ff */
[-C--:B------:R-:W-:Y:S01]  /*5040*/  FMUL R31, R31, R23.reuse ;  /* 0x000000171f1f7220 */ /* 0x080fe20000400000 */
[----:B------:R-:W-:Y:S01]  /*5050*/  ISETP.GT.AND P3, PT, R3, 0x8, P3 ;  /* 0x000000080300780c */ /* 0x000fe20001f64270 */
[-C--:B------:R-:W-:Y:S01]  /*5060*/  FMUL R32, R32, R23.reuse ;  /* 0x0000001720207220 */ /* 0x080fe20000400000 */
[----:B------:R-:W-:Y:S01]  /*5070*/  ISETP.GT.AND P0, PT, R4, 0x9, PT ;  /* 0x000000090400780c */ /* 0x000fe20003f04270 */
[----:B------:R-:W-:Y:S01]  /*5080*/  IMAD.X R9, R5, 0x1, R7, P5 ;  /* 0x0000000105097824 */ /* 0x000fe200028e0607 */
[----:B------:R-:W-:Y:S01]  /*5090*/  ISETP.GT.AND P4, PT, R3, RZ, P1 ;  /* 0x000000ff0300720c */ /* 0x000fe20000f84270 */
[-C--:B------:R-:W-:Y:S01]  /*50a0*/  FMUL R33, R33, R23.reuse ;  /* 0x0000001721217220 */ /* 0x080fe20000400000 */
[----:B------:R-:W-:Y:S01]  /*50b0*/  F2FP.F16.F32.PACK_AB R26, RZ, R26 ;  /* 0x0000001aff1a723e */ /* 0x000fe200000000ff */
[-C--:B------:R-:W-:Y:S01]  /*50c0*/  FMUL R34, R34, R23.reuse ;  /* 0x0000001722227220 */ /* 0x080fe20000400000 */
[----:B------:R-:W-:Y:S01]  /*50d0*/  ISETP.GT.AND P5, PT, R3, RZ, P0 ;  /* 0x000000ff0300720c */ /* 0x000fe200007a4270 */
[----:B------:R-:W-:Y:S01]  /*50e0*/  FMUL R35, R35, R23 ;  /* 0x0000001723237220 */ /* 0x000fe20000400000 */
[----:B------:R-:W-:Y:S01]  /*50f0*/  F2FP.F16.F32.PACK_AB R27, RZ, R27 ;  /* 0x0000001bff1b723e */ /* 0x000fe200000000ff */
[----:B------:R-:W-:Y:S01]  /*5100*/  @P2 STG.E.U16 desc[UR38][R8.64], R26 ;  /* 0x0000001a08002986 */ /* 0x000fe2000c101526 */
[----:B------:R-:W-:Y:S01]  /*5110*/  F2FP.F16.F32.PACK_AB R28, RZ, R28 ;  /* 0x0000001cff1c723e */ /* 0x000fe200000000ff */
[-C--:B------:R-:W-:Y:S01]  /*5120*/  FMUL R36, R36, R23.reuse ;  /* 0x0000001724247220 */ /* 0x080fe20000400000 */
[----:B------:R-:W-:Y:S01]  /*5130*/  ISETP.GT.AND P2, PT, R3, 0x8, P1 ;  /* 0x000000080300780c */ /* 0x000fe20000f44270 */
[----:B------:R-:W-:Y:S01]  /*5140*/  @P3 STG.E.U16 desc[UR38][R8.64+0x2], R27 ;  /* 0x0000021b08003986 */ /* 0x000fe2000c101526 */
[----:B------:R-:W-:Y:S01]  /*5150*/  ISETP.GT.AND P1, PT, R4, 0x10, PT ;  /* 0x000000100400780c */ /* 0x000fe20003f24270 */
[----:B------:R-:W-:Y:S01]  /*5160*/  FMUL R37, R37, R23 ;  /* 0x0000001725257220 */ /* 0x000fe20000400000 */
[----:B------:R-:W-:Y:S01]  /*5170*/  F2FP.F16.F32.PACK_AB R29, RZ, R29 ;  /* 0x0000001dff1d723e */ /* 0x000fe200000000ff */
[----:B------:R-:W-:Y:S01]  /*5180*/  @P4 STG.E.U16 desc[UR38][R6.64+0x10], R28 ;  /* 0x0000101c06004986 */ /* 0x000fe2000c101526 */
[C---:B------:R-:W-:Y:S01]  /*5190*/  ISETP.GT.AND P3, PT, R3.reuse, 0x8, P0 ;  /* 0x000000080300780c */ /* 0x040fe20000764270 */
[-C--:B------:R-:W-:Y:S01]  /*51a0*/  FMUL R38, R38, R23.reuse ;  /* 0x0000001726267220 */ /* 0x080fe20000400000 */
[----:B------:R-:W-:Y:S01]  /*51b0*/  ISETP.GT.AND P0, PT, R4, 0x11, PT ;  /* 0x000000110400780c */ /* 0x000fe20003f04270 */
[----:B------:R-:W-:Y:S01]  /*51c0*/  @P5 STG.E.U16 desc[UR38][R6.64+0x12], R29 ;  /* 0x0000121d06005986 */ /* 0x000fe2000c101526 */
        /* <DEDUP_REMOVED lines=161> */
[----:B------:R-:W-:Y:S01]  /*5be0*/  FMUL R87, R87, R23 ;  /* 0x0000001757577220 */ /* 0x000fe20000400000 */
[----:B------:R-:W-:-:S02]  /*5bf0*/  F2FP.F16.F32.PACK_AB R62, RZ, R62 ;  /* 0x0000003eff3e723e */ /* 0x000fc400000000ff */
[C---:B------:R-:W-:Y:S02]  /*5c00*/  ISETP.GT.AND P5, PT, R3.reuse, RZ, P0 ;  /* 0x000000ff0300720c */ /* 0x040fe400007a4270 */
[----:B------:R-:W-:Y:S01]  /*5c10*/  F2FP.F16.F32.PACK_AB R63, RZ, R63 ;  /* 0x0000003fff3f723e */ /* 0x000fe200000000ff */
[----:B------:R-:W-:Y:S01]  /*5c20*/  @P2 STG.E.U16 desc[UR38][R8.64+0x90], R62 ;  /* 0x0000903e08002986 */ /* 0x000fe2000c101526 */
[----:B------:R-:W-:Y:S02]  /*5c30*/  F2FP.F16.F32.PACK_AB R64, RZ, R64 ;  /* 0x00000040ff40723e */ /* 0x000fe400000000ff */
[C---:B------:R-:W-:Y:S01]  /*5c40*/  ISETP.GT.AND P2, PT, R3.reuse, 0x8, P1 ;  /* 0x000000080300780c */ /* 0x040fe20000f44270 */
[----:B------:R-:W-:Y:S01]  /*5c50*/  @P3 STG.E.U16 desc[UR38][R8.64+0x92], R63 ;  /* 0x0000923f08003986 */ /* 0x000fe2000c101526 */
[----:B------:R-:W-:Y:S02]  /*5c60*/  ISETP.GT.AND P1, PT, R4, 0x58, PT ;  /* 0x000000580400780c */ /* 0x000fe40003f24270 */
[----:B------:R-:W-:Y:S01]  /*5c70*/  F2FP.F16.F32.PACK_AB R65, RZ, R65 ;  /* 0x00000041ff41723e */ /* 0x000fe200000000ff */
[----:B------:R-:W-:Y:S01]  /*5c80*/  @P4 STG.E.U16 desc[UR38][R6.64+0xa0], R64 ;  /* 0x0000a04006004986 */ /* 0x000fe2000c101526 */
[----:B------:R-:W-:-:S02]  /*5c90*/  ISETP.GT.AND P3, PT, R3, 0x8, P0 ;  /* 0x000000080300780c */ /* 0x000fc40000764270 */
[----:B------:R-:W-:Y:S01]  /*5ca0*/  ISETP.GT.AND P0, PT, R4, 0x59, PT ;  /* 0x000000590400780c */ /* 0x000fe20003f04270 */
[----:B------:R-:W-:Y:S01]  /*5cb0*/  @P5 STG.E.U16 desc[UR38][R6.64+0xa2], R65 ;  /* 0x0000a24106005986 */ /* 0x000fe2000c101526 */
[C---:B------:R-:W-:Y:S02]  /*5cc0*/  ISETP.GT.AND P4, PT, R3.reuse, RZ, P1 ;  /* 0x000000ff0300720c */ /* 0x040fe40000f84270 */
[----:B------:R-:W-:Y:S02]  /*5cd0*/  F2FP.F16.F32.PACK_AB R66, RZ, R66 ;  /* 0x00000042ff42723e */ /* 0x000fe400000000ff */
[----:B------:R-:W-:Y:S02]  /*5ce0*/  ISETP.GT.AND P5, PT, R3, RZ, P0 ;  /* 0x000000ff0300720c */ /* 0x000fe400007a4270 */
[----:B------:R-:W-:Y:S01]  /*5cf0*/  F2FP.F16.F32.PACK_AB R67, RZ, R67 ;  /* 0x00000043ff43723e */ /* 0x000fe200000000ff */
[----:B------:R-:W-:Y:S01]  /*5d00*/  @P2 STG.E.U16 desc[UR38][R8.64+0xa0], R66 ;  /* 0x0000a04208002986 */ /* 0x000fe2000c101526 */
[----:B------:R-:W-:-:S02]  /*5d10*/  F2FP.F16.F32.PACK_AB R68, RZ, R68 ;  /* 0x00000044ff44723e */ /* 0x000fc400000000ff */
[C---:B------:R-:W-:Y:S01]  /*5d20*/  ISETP.GT.AND P2, PT, R3.reuse, 0x8, P1 ;  /* 0x000000080300780c */ /* 0x040fe20000f44270 */
[----:B------:R-:W-:Y:S01]  /*5d30*/  @P3 STG.E.U16 desc[UR38][R8.64+0xa2], R67 ;  /* 0x0000a24308003986 */ /* 0x000fe2000c101526 */
[C---:B------:R-:W-:Y:S02]  /*5d40*/  ISETP.GT.AND P1, PT, R4.reuse, 0x60, PT ;  /* 0x000000600400780c */ /* 0x040fe40003f24270 */
[----:B------:R-:W-:Y:S01]  /*5d50*/  F2FP.F16.F32.PACK_AB R69, RZ, R69 ;  /* 0x00000045ff45723e */ /* 0x000fe200000000ff */
[----:B------:R-:W-:Y:S01]  /*5d60*/  @P4 STG.E.U16 desc[UR38][R6.64+0xb0], R68 ;  /* 0x0000b04406004986 */ /* 0x000fe2000c101526 */
[C---:B------:R-:W-:Y:S02]  /*5d70*/  ISETP.GT.AND P3, PT, R3.reuse, 0x8, P0 ;  /* 0x000000080300780c */ /* 0x040fe40000764270 */
[----:B------:R-:W-:Y:S01]  /*5d80*/  ISETP.GT.AND P0, PT, R4, 0x61, PT ;  /* 0x000000610400780c */ /* 0x000fe20003f04270 */
[----:B------:R-:W-:Y:S01]  /*5d90*/  @P5 STG.E.U16 desc[UR38][R6.64+0xb2], R69 ;  /* 0x0000b24506005986 */ /* 0x000fe2000c101526 */
[----:B------:R-:W-:-:S02]  /*5da0*/  ISETP.GT.AND P4, PT, R3, RZ, P1 ;  /* 0x000000ff0300720c */ /* 0x000fc40000f84270 */
[C---:B------:R-:W-:Y:S02]  /*5db0*/  ISETP.GT.AND P5, PT, R3.reuse, RZ, P0 ;  /* 0x000000ff0300720c */ /* 0x040fe400007a4270 */
[----:B------:R-:W-:Y:S02]  /*5dc0*/  F2FP.F16.F32.PACK_AB R70, RZ, R70 ;  /* 0x00000046ff46723e */ /* 0x000fe400000000ff */
[----:B------:R-:W-:Y:S02]  /*5dd0*/  F2FP.F16.F32.PACK_AB R71, RZ, R71 ;  /* 0x00000047ff47723e */ /* 0x000fe400000000ff */
[----:B------:R-:W-:Y:S01]  /*5de0*/  F2FP.F16.F32.PACK_AB R72, RZ, R72 ;  /* 0x00000048ff48723e */ /* 0x000fe200000000ff */
[----:B------:R-:W-:Y:S01]  /*5df0*/  @P2 STG.E.U16 desc[UR38][R8.64+0xb0], R70 ;  /* 0x0000b04608002986 */ /* 0x000fe2000c101526 */
[----:B------:R-:W-:Y:S02]  /*5e00*/  F2FP.F16.F32.PACK_AB R73, RZ, R73 ;  /* 0x00000049ff49723e */ /* 0x000fe400000000ff */
[C---:B------:R-:W-:Y:S01]  /*5e10*/  ISETP.GT.AND P1, PT, R3.reuse, 0x8, P1 ;  /* 0x000000080300780c */ /* 0x040fe20000f24270 */
[----:B------:R-:W-:Y:S01]  /*5e20*/  @P3 STG.E.U16 desc[UR38][R8.64+0xb2], R71 ;  /* 0x0000b24708003986 */ /* 0x000fe2000c101526 */
[----:B------:R-:W-:-:S02]  /*5e30*/  ISETP.GT.AND P2, PT, R3, 0x8, P0 ;  /* 0x000000080300780c */ /* 0x000fc40000744270 */
[C---:B------:R-:W-:Y:S01]  /*5e40*/  ISETP.GT.AND P0, PT, R4.reuse, 0x69, PT ;  /* 0x000000690400780c */ /* 0x040fe20003f04270 */
[----:B------:R-:W-:Y:S01]  /*5e50*/  @P4 STG.E.U16 desc[UR38][R6.64+0xc0], R72 ;  /* 0x0000c04806004986 */ /* 0x000fe2000c101526 */
[----:B------:R-:W-:Y:S02]  /*5e60*/  ISETP.GT.AND P4, PT, R4, 0x68, PT ;  /* 0x000000680400780c */ /* 0x000fe40003f84270 */
[----:B------:R-:W-:Y:S01]  /*5e70*/  F2FP.F16.F32.PACK_AB R74, RZ, R74 ;  /* 0x0000004aff4a723e */ /* 0x000fe200000000ff */
[----:B------:R-:W-:Y:S01]  /*5e80*/  @P5 STG.E.U16 desc[UR38][R6.64+0xc2], R73 ;  /* 0x0000c24906005986 */ /* 0x000fe2000c101526 */
[C---:B------:R-:W-:Y:S02]  /*5e90*/  ISETP.GT.AND P5, PT, R3.reuse, RZ, P4 ;  /* 0x000000ff0300720c */ /* 0x040fe400027a4270 */
[----:B------:R-:W-:Y:S01]  /*5ea0*/  ISETP.GT.AND P3, PT, R3, RZ, P0 ;  /* 0x000000ff0300720c */ /* 0x000fe20000764270 */
[----:B------:R-:W-:Y:S01]  /*5eb0*/  @P1 STG.E.U16 desc[UR38][R8.64+0xc0], R74 ;  /* 0x0000c04a08001986 */ /* 0x000fe2000c101526 */
[----:B------:R-:W-:-:S02]  /*5ec0*/  F2FP.F16.F32.PACK_AB R75, RZ, R75 ;  /* 0x0000004bff4b723e */ /* 0x000fc400000000ff */
[----:B------:R-:W-:Y:S02]  /*5ed0*/  F2FP.F16.F32.PACK_AB R76, RZ, R76 ;  /* 0x0000004cff4c723e */ /* 0x000fe400000000ff */
[C---:B------:R-:W-:Y:S01]  /*5ee0*/  ISETP.GT.AND P4, PT, R3.reuse, 0x8, P4 ;  /* 0x000000080300780c */ /* 0x040fe20002784270 */
[----:B------:R-:W-:Y:S01]  /*5ef0*/  @P2 STG.E.U16 desc[UR38][R8.64+0xc2], R75 ;  /* 0x0000c24b08002986 */ /* 0x000fe2000c101526 */
[----:B------:R-:W-:Y:S02]  /*5f00*/  F2FP.F16.F32.PACK_AB R77, RZ, R77 ;  /* 0x0000004dff4d723e */ /* 0x000fe400000000ff */
[C---:B------:R-:W-:Y:S01]  /*5f10*/  ISETP.GT.AND P2, PT, R4.reuse, 0x71, PT ;  /* 0x000000710400780c */ /* 0x040fe20003f44270 */
[----:B------:R-:W-:Y:S01]  /*5f20*/  @P5 STG.E.U16 desc[UR38][R6.64+0xd0], R76 ;  /* 0x0000d04c06005986 */ /* 0x000fe2000c101526 */
[----:B------:R-:W-:Y:S02]  /*5f30*/  ISETP.GT.AND P5, PT, R3, 0x8, P0 ;  /* 0x000000080300780c */ /* 0x000fe400007a4270 */
[C---:B------:R-:W-:Y:S01]  /*5f40*/  ISETP.GT.AND P1, PT, R4.reuse, 0x78, PT ;  /* 0x000000780400780c */ /* 0x040fe20003f24270 */
[----:B------:R-:W-:Y:S01]  /*5f50*/  @P3 STG.E.U16 desc[UR38][R6.64+0xd2], R77 ;  /* 0x0000d24d06003986 */ /* 0x000fe2000c101526 */
[----:B------:R-:W-:-:S02]  /*5f60*/  ISETP.GT.AND P3, PT, R4, 0x70, PT ;  /* 0x000000700400780c */ /* 0x000fc40003f64270 */
[----:B------:R-:W-:Y:S01]  /*5f70*/  ISETP.GT.AND P0, PT, R4, 0x79, PT ;  /* 0x000000790400780c */ /* 0x000fe20003f04270 */
[----:B------:R-:W-:Y:S01]  /*5f80*/  @P4 IMAD.MOV.U32 R4, RZ, RZ, R8 ;  /* 0x000000ffff044224 */ /* 0x000fe200078e0008 */
[----:B------:R-:W-:Y:S01]  /*5f90*/  F2FP.F16.F32.PACK_AB R78, RZ, R78 ;  /* 0x0000004eff4e723e */ /* 0x000fe200000000ff */
[----:B------:R-:W-:Y:S01]  /*5fa0*/  @P4 IMAD.MOV.U32 R5, RZ, RZ, R9 ;  /* 0x000000ffff054224 */ /* 0x000fe200078e0009 */
[----:B------:R-:W-:Y:S02]  /*5fb0*/  F2FP.F16.F32.PACK_AB R79, RZ, R79 ;  /* 0x0000004fff4f723e */ /* 0x000fe400000000ff */
[----:B------:R-:W-:Y:S02]  /*5fc0*/  F2FP.F16.F32.PACK_AB R80, RZ, R80 ;  /* 0x00000050ff50723e */ /* 0x000fe400000000ff */
[----:B------:R0:W-:Y:S01]  /*5fd0*/  @P4 STG.E.U16 desc[UR38][R4.64+0xd0], R78 ;  /* 0x0000d04e04004986 */ /* 0x0001e2000c101526 */
[----:B------:R-:W-:Y:S02]  /*5fe0*/  ISETP.GT.AND P4, PT, R3, RZ, P2 ;  /* 0x000000ff0300720c */ /* 0x000fe40001784270 */
[----:B------:R-:W-:-:S02]  /*5ff0*/  F2FP.F16.F32.PACK_AB R81, RZ, R81 ;  /* 0x00000051ff51723e */ /* 0x000fc400000000ff */
[----:B------:R-:W-:Y:S02]  /*6000*/  ISETP.GT.AND P2, PT, R3, 0x8, P2 ;  /* 0x000000080300780c */ /* 0x000fe40001744270 */
[----:B------:R-:W-:Y:S02]  /*6010*/  F2FP.F16.F32.PACK_AB R82, RZ, R82 ;  /* 0x00000052ff52723e */ /* 0x000fe400000000ff */
[----:B------:R-:W-:Y:S02]  /*6020*/  F2FP.F16.F32.PACK_AB R83, RZ, R83 ;  /* 0x00000053ff53723e */ /* 0x000fe400000000ff */
[----:B------:R-:W-:Y:S01]  /*6030*/  F2FP.F16.F32.PACK_AB R84, RZ, R84 ;  /* 0x00000054ff54723e */ /* 0x000fe200000000ff */
[----:B0-----:R-:W-:Y:S01]  /*6040*/  @P5 IMAD.MOV.U32 R4, RZ, RZ, R8 ;  /* 0x000000ffff045224 */ /* 0x001fe200078e0008 */
[----:B------:R-:W-:Y:S01]  /*6050*/  F2FP.F16.F32.PACK_AB R85, RZ, R85 ;  /* 0x00000055ff55723e */ /* 0x000fe200000000ff */
[----:B------:R-:W-:Y:S01]  /*6060*/  @P5 IMAD.MOV.U32 R5, RZ, RZ, R9 ;  /* 0x000000ffff055224 */ /* 0x000fe200078e0009 */
[----:B------:R-:W-:-:S02]  /*6070*/  F2FP.F16.F32.PACK_AB R86, RZ, R86 ;  /* 0x00000056ff56723e */ /* 0x000fc400000000ff */
[----:B------:R-:W-:Y:S02]  /*6080*/  F2FP.F16.F32.PACK_AB R87, RZ, R87 ;  /* 0x00000057ff57723e */ /* 0x000fe400000000ff */
[----:B------:R0:W-:Y:S01]  /*6090*/  @P5 STG.E.U16 desc[UR38][R4.64+0xd2], R79 ;  /* 0x0000d24f04005986 */ /* 0x0001e2000c101526 */
[C---:B------:R-:W-:Y:S02]  /*60a0*/  ISETP.GT.AND P5, PT, R3.reuse, RZ, P3 ;  /* 0x000000ff0300720c */ /* 0x040fe40001fa4270 */
[----:B------:R-:W-:-:S11]  /*60b0*/  ISETP.GT.AND P3, PT, R3, 0x8, P3 ;  /* 0x000000080300780c */ /* 0x000fd60001f64270 */
[----:B0-----:R-:W-:Y:S02]  /*60c0*/  @P5 IMAD.MOV.U32 R4, RZ, RZ, R6 ;  /* 0x000000ffff045224 */ /* 0x001fe400078e0006 */
[----:B------:R-:W-:-:S05]  /*60d0*/  @P5 IMAD.MOV.U32 R5, RZ, RZ, R7 ;  /* 0x000000ffff055224 */ /* 0x000fca00078e0007 */
[----:B------:R0:W-:Y:S01]  /*60e0*/  @P5 STG.E.U16 desc[UR38][R4.64+0xe0], R80 ;  /* 0x0000e05004005986 */ /* 0x0001e2000c101526 */
[C---:B------:R-:W-:Y:S02]  /*60f0*/  ISETP.GT.AND P5, PT, R3.reuse, RZ, P0 ;  /* 0x000000ff0300720c */ /* 0x040fe400007a4270 */
[----:B------:R-:W-:Y:S01]  /*6100*/  ISETP.GT.AND P0, PT, R3, 0x8, P0 ;  /* 0x000000080300780c */ /* 0x000fe20000704270 */
[----:B0-----:R-:W-:Y:S02]  /*6110*/  @P4 IMAD.MOV.U32 R4, RZ, RZ, R6 ;  /* 0x000000ffff044224 */ /* 0x001fe400078e0006 */
[----:B------:R-:W-:-:S05]  /*6120*/  @P4 IMAD.MOV.U32 R5, RZ, RZ, R7 ;  /* 0x000000ffff054224 */ /* 0x000fca00078e0007 */
[----:B------:R0:W-:Y:S01]  /*6130*/  @P4 STG.E.U16 desc[UR38][R4.64+0xe2], R81 ;  /* 0x0000e25104004986 */ /* 0x0001e2000c101526 */
[C---:B------:R-:W-:Y:S02]  /*6140*/  ISETP.GT.AND P4, PT, R3.reuse, RZ, P1 ;  /* 0x000000ff0300720c */ /* 0x040fe40000f84270 */
[----:B------:R-:W-:Y:S01]  /*6150*/  ISETP.GT.AND P1, PT, R3, 0x8, P1 ;  /* 0x000000080300780c */ /* 0x000fe20000f24270 */
[----:B0-----:R-:W-:Y:S02]  /*6160*/  @P3 IMAD.MOV.U32 R4, RZ, RZ, R8 ;  /* 0x000000ffff043224 */ /* 0x001fe400078e0008 */
[----:B------:R-:W-:-:S05]  /*6170*/  @P3 IMAD.MOV.U32 R5, RZ, RZ, R9 ;  /* 0x000000ffff053224 */ /* 0x000fca00078e0009 */
[----:B------:R0:W-:Y:S02]  /*6180*/  @P3 STG.E.U16 desc[UR38][R4.64+0xe0], R82 ;  /* 0x0000e05204003986 */ /* 0x0001e4000c101526 */
[----:B0-----:R-:W-:Y:S02]  /*6190*/  @P2 IMAD.MOV.U32 R4, RZ, RZ, R8 ;  /* 0x000000ffff042224 */ /* 0x001fe400078e0008 */
[----:B------:R-:W-:-:S05]  /*61a0*/  @P2 IMAD.MOV.U32 R5, RZ, RZ, R9 ;  /* 0x000000ffff052224 */ /* 0x000fca00078e0009 */
[----:B------:R0:W-:Y:S02]  /*61b0*/  @P2 STG.E.U16 desc[UR38][R4.64+0xe2], R83 ;  /* 0x0000e25304002986 */ /* 0x0001e4000c101526 */
[----:B0-----:R-:W-:Y:S02]  /*61c0*/  @P4 IMAD.MOV.U32 R4, RZ, RZ, R6 ;  /* 0x000000ffff044224 */ /* 0x001fe400078e0006 */
[----:B------:R-:W-:-:S05]  /*61d0*/  @P4 IMAD.MOV.U32 R5, RZ, RZ, R7 ;  /* 0x000000ffff054224 */ /* 0x000fca00078e0007 */
[----:B------:R0:W-:Y:S04]  /*61e0*/  @P4 STG.E.U16 desc[UR38][R4.64+0xf0], R84 ;  /* 0x0000f05404004986 */ /* 0x0001e8000c101526 */
[----:B------:R1:W-:Y:S01]  /*61f0*/  @P5 STG.E.U16 desc[UR38][R6.64+0xf2], R85 ;  /* 0x0000f25506005986 */ /* 0x0003e2000c101526 */
[----:B0-----:R-:W-:Y:S02]  /*6200*/  @P1 IMAD.MOV.U32 R4, RZ, RZ, R8 ;  /* 0x000000ffff041224 */ /* 0x001fe400078e0008 */
[----:B------:R-:W-:-:S05]  /*6210*/  @P1 IMAD.MOV.U32 R5, RZ, RZ, R9 ;  /* 0x000000ffff051224 */ /* 0x000fca00078e0009 */
[----:B------:R1:W-:Y:S04]  /*6220*/  @P1 STG.E.U16 desc[UR38][R4.64+0xf0], R86 ;  /* 0x0000f05604001986 */ /* 0x0003e8000c101526 */
[----:B------:R1:W-:Y:S02]  /*6230*/  @P0 STG.E.U16 desc[UR38][R8.64+0xf2], R87 ;  /* 0x0000f25708000986 */ /* 0x0003e4000c101526 */
.L_x_158:
[----:B------:R-:W-:Y:S05]  /*6240*/  BSYNC B0 ;  /* 0x0000000000007941 */ /* 0x000fea0003800000 */
.L_x_32:
[----:B------:R-:W-:Y:S01]  /*6250*/  IADD3 R16, P0, R16, UR36, RZ ;  /* 0x0000002410107c10 */ /* 0x000fe2000ff1e0ff */
[----:B------:R-:W-:Y:S01]  /*6260*/  ULDC.64 UR4, c[0x0][0x650] ;  /* 0x0001940000047ab9 */ /* 0x000fe20000000a00 */
[----:B------:R-:W-:Y:S01]  /*6270*/  PRMT R3, RZ, 0x7610, R3 ;  /* 0x00007610ff037816 */ /* 0x000fe20000000003 */
[----:B------:R-:W-:Y:S01]  /*6280*/  IMAD.MOV.U32 R100, RZ, RZ, -0x1 ;  /* 0xffffffffff647424 */ /* 0x000fe200078e00ff */
[----:B------:R-:W-:Y:S01]  /*6290*/  IADD3.X R17, R17, UR42, RZ, P0, !PT ;  /* 0x0000002a11117c10 */ /* 0x000fe200087fe4ff */
[----:B------:R-:W-:Y:S01]  /*62a0*/  IMAD.MOV.U32 R101, RZ, RZ, -0x1 ;  /* 0xffffffffff657424 */ /* 0x000fe200078e00ff */
[----:B------:R-:W-:-:S04]  /*62b0*/  ISETP.GE.U32.AND P0, PT, R16, UR4, PT ;  /* 0x0000000410007c0c */ /* 0x000fc8000bf06070 */
[----:B------:R-:W-:-:S13]  /*62c0*/  ISETP.GE.U32.AND.EX P0, PT, R17, UR5, PT, P0 ;  /* 0x0000000511007c0c */ /* 0x000fda000bf06100 */
[----:B------:R-:W-:Y:S05]  /*62d0*/  @P0 BRA `(.L_x_159) ;  /* 0x00000004004c0947 */ /* 0x000fea0003800000 */
[----:B------:R-:W0:Y:S01]  /*62e0*/  LDC.64 R10, c[0x0][0x628] ;  /* 0x00018a00ff0a7b82 */ /* 0x000e220000000a00 */
[----:B---3--:R-:W3:Y:S01]  /*62f0*/  S2R R12, SR_CTAID.X ;  /* 0x00000000000c7919 */ /* 0x008ee20000002500 */
[----:B-12-4-:R-:W-:Y:S02]  /*6300*/  IMAD.MOV.U32 R8, RZ, RZ, R16 ;  /* 0x000000ffff087224 */ /* 0x016fe400078e0010 */
[----:B------:R-:W-:Y:S01]  /*6310*/  IMAD.MOV.U32 R9, RZ, RZ, R17 ;  /* 0x000000ffff097224 */ /* 0x000fe200078e0011 */
[----:B------:R-:W1:Y:S03]  /*6320*/  S2R R20, SR_CTAID.Y ;  /* 0x0000000000147919 */ /* 0x000e660000002600 */
[----:B------:R-:W2:Y:S08]  /*6330*/  LDC R0, c[0x0][0x630] ;  /* 0x00018c00ff007b82 */ /* 0x000eb00000000800 */
[----:B------:R-:W4:Y:S01]  /*6340*/  LDC.64 R14, c[0x0][0x620] ;  /* 0x00018800ff0e7b82 */ /* 0x000f220000000a00 */
[----:B0-----:R-:W-:-:S04]  /*6350*/  ISETP.NE.U32.AND P0, PT, R10, RZ, PT ;  /* 0x000000ff0a00720c */ /* 0x001fc80003f05070 */
[----:B------:R-:W-:-:S13]  /*6360*/  ISETP.NE.AND.EX P0, PT, R11, RZ, PT, P0 ;  /* 0x000000ff0b00720c */ /* 0x000fda0003f05300 */
[----:B-1234-:R-:W-:Y:S05]  /*6370*/  @!P0 BRA `(.L_x_160) ;  /* 0x0000000000288947 */ /* 0x01efea0003800000 */
        /* <DEDUP_REMOVED lines=10> */
.L_x_160:
[-CC-:B------:R-:W-:Y:S01]  /*6420*/  SHF.R.U64 R101, R8, R0.reuse, R9.reuse ;  /* 0x0000000008657219 */ /* 0x180fe20000001209 */
[----:B------:R-:W0:Y:S01]  /*6430*/  LDC.64 R26, c[0x0][0x640] ;  /* 0x00019000ff1a7b82 */ /* 0x000e220000000a00 */
[----:B------:R-:W-:Y:S01]  /*6440*/  SHF.R.U32.HI R0, RZ, R0, R9 ;  /* 0x00000000ff007219 */ /* 0x000fe20000011609 */
[----:B------:R-:W-:Y:S01]  /*6450*/  ULDC UR4, c[0x0][0x150] ;  /* 0x0000540000047ab9 */ /* 0x000fe20000000800 */
[----:B------:R-:W-:Y:S02]  /*6460*/  IADD3 R3, P0, RZ, -R101, RZ ;  /* 0x80000065ff037210 */ /* 0x000fe40007f1e0ff */
[----:B------:R-:W-:-:S03]  /*6470*/  I2FP.F32.U32 R7, R12 ;  /* 0x0000000c00077245 */ /* 0x000fc60000201000 */
[----:B------:R-:W1:Y:S01]  /*6480*/  LDC R6, c[0x0][0x618] ;  /* 0x00018600ff067b82 */ /* 0x000e620000000800 */
[----:B------:R-:W-:Y:S02]  /*6490*/  IMAD.X R5, RZ, RZ, ~R0, P0 ;  /* 0x000000ffff057224 */ /* 0x000fe400000e0e00 */
[----:B------:R-:W-:Y:S01]  /*64a0*/  FMUL R7, R7, UR4 ;  /* 0x0000000407077c20 */ /* 0x000fe20008400000 */
[----:B------:R-:W-:Y:S01]  /*64b0*/  ULDC UR4, c[0x0][0x154] ;  /* 0x0000550000047ab9 */ /* 0x000fe20000000800 */
[-C--:B------:R-:W-:Y:S02]  /*64c0*/  IMAD R0, R5, R14.reuse, RZ ;  /* 0x0000000e05007224 */ /* 0x080fe400078e02ff */
[C---:B------:R-:W-:Y:S01]  /*64d0*/  IMAD.WIDE.U32 R4, R3.reuse, R14, R16 ;  /* 0x0000000e03047225 */ /* 0x040fe200078e0010 */
[----:B------:R-:W2:Y:S01]  /*64e0*/  LDC R8, c[0x0][0x608] ;  /* 0x00018200ff087b82 */ /* 0x000ea20000000800 */
[----:B------:R-:W3:Y:S02]  /*64f0*/  F2I.U32.TRUNC.NTZ R7, R7 ;  /* 0x0000000700077305 */ /* 0x000ee4000020f000 */
[----:B------:R-:W-:Y:S01]  /*6500*/  IMAD R3, R3, R15, R0 ;  /* 0x0000000f03037224 */ /* 0x000fe200078e0200 */
[----:B------:R-:W-:-:S03]  /*6510*/  I2FP.F32.U32 R0, R20 ;  /* 0x0000001400007245 */ /* 0x000fc60000201000 */
[----:B------:R-:W-:Y:S01]  /*6520*/  IMAD.IADD R3, R5, 0x1, R3 ;  /* 0x0000000105037824 */ /* 0x000fe200078e0203 */
[----:B------:R-:W4:Y:S01]  /*6530*/  LDC R11, c[0x0][0x658] ;  /* 0x00019600ff0b7b82 */ /* 0x000f220000000800 */
[----:B0-----:R-:W-:-:S04]  /*6540*/  ISETP.NE.U32.AND P0, PT, R26, RZ, PT ;  /* 0x000000ff1a00720c */ /* 0x001fc80003f05070 */
[----:B------:R-:W-:-:S03]  /*6550*/  ISETP.NE.AND.EX P0, PT, R27, RZ, PT, P0 ;  /* 0x000000ff1b00720c */ /* 0x000fc60003f05300 */
[----:B------:R-:W0:Y:S01]  /*6560*/  LDC R9, c[0x0][0x144] ;  /* 0x00005100ff097b82 */ /* 0x000e220000000800 */
[-C--:B-1----:R-:W-:Y:S01]  /*6570*/  SHF.R.U64 R10, R4, R6.reuse, R3 ;  /* 0x00000006040a7219 */ /* 0x082fe20000001203 */
[----:B---3--:R-:W-:Y:S01]  /*6580*/  IMAD.MOV R7, RZ, RZ, -R7 ;  /* 0x000000ffff077224 */ /* 0x008fe200078e0a07 */
[----:B------:R-:W-:Y:S01]  /*6590*/  SHF.R.U32.HI R3, RZ, R6, R3 ;  /* 0x00000006ff037219 */ /* 0x000fe20000011603 */
[----:B------:R-:W-:-:S04]  /*65a0*/  FMUL R6, R0, UR4 ;  /* 0x0000000400067c20 */ /* 0x000fc80008400000 */
[----:B------:R-:W1:Y:S01]  /*65b0*/  LDC R21, c[0x0][0x148] ;  /* 0x00005200ff157b82 */ /* 0x000e620000000800 */
[----:B------:R3:W0:Y:S01]  /*65c0*/  F2I.U32.TRUNC.NTZ R14, R6 ;  /* 0x00000006000e7305 */ /* 0x000622000020f000 */
[-CC-:B--2---:R-:W-:Y:S02]  /*65d0*/  SHF.R.U64 R13, R10, R8.reuse, R3.reuse ;  /* 0x000000080a0d7219 */ /* 0x184fe40000001203 */
[----:B------:R-:W-:-:S04]  /*65e0*/  SHF.R.U32.HI R0, RZ, R8, R3 ;  /* 0x00000008ff007219 */ /* 0x000fc80000011603 */
[----:B-----5:R-:W2:Y:S01]  /*65f0*/  LDC R24, c[0x0][0x648] ;  /* 0x00019200ff187b82 */ /* 0x020ea20000000800 */
[-CC-:B----4-:R-:W-:Y:S02]  /*6600*/  SHF.R.U64 R15, R13, R11.reuse, R0.reuse ;  /* 0x0000000b0d0f7219 */ /* 0x190fe40000001200 */
[----:B------:R-:W-:-:S03]  /*6610*/  SHF.R.U32.HI R5, RZ, R11, R0 ;  /* 0x0000000bff057219 */ /* 0x000fc60000011600 */
[----:B------:R-:W-:Y:S02]  /*6620*/  IMAD.MOV.U32 R4, RZ, RZ, R15 ;  /* 0x000000ffff047224 */ /* 0x000fe400078e000f */
[----:B------:R-:W4:Y:S01]  /*6630*/  LDC R28, c[0x0][0x638] ;  /* 0x00018e00ff1c7b82 */ /* 0x000f220000000800 */
[----:B0-----:R-:W-:-:S07]  /*6640*/  IMAD R25, R9, R7, R12 ;  /* 0x0000000709197224 */ /* 0x001fce00078e020c */
[----:B------:R-:W0:Y:S08]  /*6650*/  LDC R29, c[0x0][0x610] ;  /* 0x00018400ff1d7b82 */ /* 0x000e300000000800 */
[----:B------:R-:W0:Y:S01]  /*6660*/  LDC R30, c[0x0][0x600] ;  /* 0x00018000ff1e7b82 */ /* 0x000e220000000800 */
[----:B-123--:R-:W-:Y:S05]  /*6670*/  @!P0 BRA `(.L_x_161) ;  /* 0x0000000000288947 */ /* 0x00efea0003800000 */
[----:B------:R-:W1:Y:S02]  /*6680*/  LDC R0, c[0x0][0x64c] ;  /* 0x00019300ff007b82 */ /* 0x000e640000000800 */
[----:B-1----:R-:W-:-:S05]  /*6690*/  IADD3 R3, P0, R15, R0, RZ ;  /* 0x000000000f037210 */ /* 0x002fca0007f1e0ff */
        /* <DEDUP_REMOVED lines=8> */
.L_x_161:
[----:B------:R-:W-:Y:S01]  /*6720*/  ISETP.NE.AND P0, PT, R2, 0x1, PT ;  /* 0x000000010200780c */ /* 0x000fe20003f05270 */
[----:B------:R-:W-:Y:S01]  /*6730*/  IMAD.MOV R14, RZ, RZ, -R14 ;  /* 0x000000ffff0e7224 */ /* 0x000fe200078e0a0e */
[----:B------:R-:W-:Y:S02]  /*6740*/  SHF.R.U64 R3, R4, R24, R5 ;  /* 0x0000001804037219 */ /* 0x000fe40000001205 */
[----:B------:R-:W-:Y:S02]  /*6750*/  LOP3.LUT R0, R13, R98, RZ, 0xc0, !PT ;  /* 0x000000620d007212 */ /* 0x000fe400078ec0ff */
[----:B------:R-:W-:Y:S01]  /*6760*/  LOP3.LUT R10, R10, R97, RZ, 0xc0, !PT ;  /* 0x000000610a0a7212 */ /* 0x000fe200078ec0ff */
[----:B------:R-:W-:Y:S02]  /*6770*/  IMAD.MOV R4, RZ, RZ, -R3 ;  /* 0x000000ffff047224 */ /* 0x000fe400078e0a03 */
[----:B------:R-:W-:Y:S02]  /*6780*/  IMAD R0, R93, R3, R0 ;  /* 0x000000035d007224 */ /* 0x000fe400078e0200 */
[----:B----4-:R-:W-:-:S02]  /*6790*/  IMAD R3, R4, R28, R15 ;  /* 0x0000001c04037224 */ /* 0x010fc400078e020f */
[----:B------:R-:W-:Y:S02]  /*67a0*/  @P0 IMAD R25, R21, R14, R20 ;  /* 0x0000000e15190224 */ /* 0x000fe400078e0214 */
[----:B0-----:R-:W-:Y:S02]  /*67b0*/  IMAD R5, R3, R30, R10 ;  /* 0x0000001e03057224 */ /* 0x001fe400078e020a */
[----:B------:R-:W-:Y:S02]  /*67c0*/  IMAD R0, R0, R29, R25 ;  /* 0x0000001d00007224 */ /* 0x000fe400078e0219 */
[----:B------:R-:W-:-:S03]  /*67d0*/  IMAD.MOV.U32 R4, RZ, RZ, 0x1 ;  /* 0x00000001ff047424 */ /* 0x000fc600078e00ff */
[----:B------:R-:W-:Y:S02]  /*67e0*/  SEL R100, R5, R0, !P0 ;  /* 0x0000000005647207 */ /* 0x000fe40004000000 */
[----:B------:R-:W-:Y:S02]  /*67f0*/  PRMT R3, R4, 0x7610, R3 ;  /* 0x0000761004037816 */ /* 0x000fe40000000003 */
[----:B------:R-:W-:-:S07]  /*6800*/  SEL R0, R0, R5, !P0 ;  /* 0x0000000500007207 */ /* 0x000fce0004000000 */
.L_x_159:
[----:B------:R-:W-:Y:S01]  /*6810*/  LOP3.LUT P0, RZ, R3, 0xff, RZ, 0xc0, !PT ;  /* 0x000000ff03ff7812 */ /* 0x000fe2000780c0ff */
[----:B------:R-:W-:Y:S01]  /*6820*/  UIMAD.WIDE.U32 UR4, UR41, -0x33333333, URZ ;  /* 0xcccccccd290478a5 */ /* 0x000fe2000f8e003f */
[----:B------:R-:W-:-:S03]  /*6830*/  IMAD.MOV.U32 R103, RZ, RZ, R0 ;  /* 0x000000ffff677224 */ /* 0x000fc600078e0000 */
[----:B------:R-:W-:-:S04]  /*6840*/  USHF.R.U32.HI UR4, URZ, 0x2, UR5 ;  /* 0x000000023f047899 */ /* 0x000fc80008011605 */
[----:B------:R-:W-:-:S04]  /*6850*/  UIMAD UR41, UR4, -0x5, UR41 ;  /* 0xfffffffb042978a4 */ /* 0x000fc8000f8e0229 */
[----:B------:R-:W-:Y:S08]  /*6860*/  @P0 BRA `(.L_x_162) ;  /* 0xffffffac000c0947 */ /* 0x000ff0000383ffff */
[----:B------:R-:W-:Y:S05]  /*6870*/  EXIT ;  /* 0x000000000000794d */ /* 0x000fea0003800000 */
.L_x_7:
        /* <DEDUP_REMOVED lines=26> */
.L_x_164:
[----:B------:R-:W0:Y:S01]  /*6a20*/  LDC.64 R28, c[0x0][0x640] ;  /* 0x00019000ff1c7b82 */ /* 0x000e220000000a00 */
[-CC-:B------:R-:W-:Y:S01]  /*6a30*/  SHF.R.U64 R21, R14, R8.reuse, R15.reuse ;  /* 0x000000080e157219 */ /* 0x180fe2000000120f */
[----:B------:R-:W-:Y:S01]  /*6a40*/  IMAD.MOV.U32 R31, RZ, RZ, 0x1 ;  /* 0x00000001ff1f7424 */ /* 0x000fe200078e00ff */
[----:B------:R-:W-:Y:S02]  /*6a50*/  SHF.R.U32.HI R7, RZ, R8, R15 ;  /* 0x00000008ff077219 */ /* 0x000fe4000001160f */
[----:B------:R-:W-:-:S03]  /*6a60*/  IADD3 R13, P0, RZ, -R21, RZ ;  /* 0x80000015ff0d7210 */ /* 0x000fc60007f1e0ff */
[----:B------:R-:W1:Y:S02]  /*6a70*/  LDC R12, c[0x0][0x618] ;  /* 0x00018600ff0c7b82 */ /* 0x000e640000000800 */
[----:B------:R-:W-:Y:S02]  /*6a80*/  IMAD.X R7, RZ, RZ, ~R7, P0 ;  /* 0x000000ffff077224 */ /* 0x000fe400000e0e07 */
[----:B------:R-:W-:-:S04]  /*6a90*/  IMAD.WIDE.U32 R10, R13, R24, R16 ;  /* 0x000000180d0a7225 */ /* 0x000fc800078e0010 */
[----:B------:R-:W2:Y:S01]  /*6aa0*/  LDC R14, c[0x0][0x608] ;  /* 0x00018200ff0e7b82 */ /* 0x000ea20000000800 */
[----:B------:R-:W-:-:S04]  /*6ab0*/  IMAD R8, R7, R24, RZ ;  /* 0x0000001807087224 */ /* 0x000fc800078e02ff */
[----:B------:R-:W-:-:S03]  /*6ac0*/  IMAD R7, R13, R25, R8 ;  /* 0x000000190d077224 */ /* 0x000fc600078e0208 */
[----:B------:R-:W3:Y:S01]  /*6ad0*/  LDC R26, c[0x0][0x658] ;  /* 0x00019600ff1a7b82 */ /* 0x000ee20000000800 */
[----:B------:R-:W-:Y:S01]  /*6ae0*/  IMAD.IADD R7, R11, 0x1, R7 ;  /* 0x000000010b077824 */ /* 0x000fe200078e0207 */
[----:B0-----:R-:W-:Y:S01]  /*6af0*/  ISETP.NE.U32.AND P0, PT, R28, RZ, PT ;  /* 0x000000ff1c00720c */ /* 0x001fe20003f05070 */
[----:B------:R-:W-:-:S03]  /*6b00*/  IMAD.MOV.U32 R11, RZ, RZ, -0x1 ;  /* 0xffffffffff0b7424 */ /* 0x000fc600078e00ff */
        /* <DEDUP_REMOVED lines=8> */
[-C--:B---3--:R-:W-:Y:S02]  /*6b90*/  SHF.L.U32 R10, R11, R26.reuse, RZ ;  /* 0x0000001a0b0a7219 */ /* 0x088fe400000006ff */
[--C-:B------:R-:W-:Y:S02]  /*6ba0*/  SHF.R.U64 R24, R22, R26, R7.reuse ;  /* 0x0000001a16187219 */ /* 0x100fe40000001207 */
[----:B------:R-:W-:Y:S02]  /*6bb0*/  LOP3.LUT R33, RZ, R10, RZ, 0x33, !PT ;  /* 0x0000000aff217212 */ /* 0x000fe400078e33ff */
[----:B------:R-:W-:Y:S01]  /*6bc0*/  SHF.R.U32.HI R11, RZ, R26, R7 ;  /* 0x0000001aff0b7219 */ /* 0x000fe20000011607 */
[----:B------:R-:W3:Y:S01]  /*6bd0*/  LDC R30, c[0x0][0x610] ;  /* 0x00018400ff1e7b82 */ /* 0x000ee20000000800 */
[----:B------:R-:W-:Y:S01]  /*6be0*/  IMAD.MOV.U32 R10, RZ, RZ, R24 ;  /* 0x000000ffff0a7224 */ /* 0x000fe200078e0018 */
[----:B------:R-:W-:Y:S06]  /*6bf0*/  @!P0 BRA `(.L_x_165) ;  /* 0x0000000000288947 */ /* 0x000fec0003800000 */
        /* <DEDUP_REMOVED lines=10> */
.L_x_165:
[----:B------:R-:W-:Y:S02]  /*6ca0*/  ISETP.NE.AND P0, PT, R2, 0x1, PT ;  /* 0x000000010200780c */ /* 0x000fe40003f05270 */
[----:B-1----:R-:W-:Y:S01]  /*6cb0*/  SHF.R.U64 R8, R10, R8, R11 ;  /* 0x000000080a087219 */ /* 0x002fe2000000120b */
[----:B0-----:R-:W-:Y:S01]  /*6cc0*/  VIADD R11, R25, 0xffffffff ;  /* 0xffffffff190b7836 */ /* 0x001fe20000000000 */
[----:B------:R-:W-:Y:S02]  /*6cd0*/  SHF.L.U32 R31, R31, R26, RZ ;  /* 0x0000001a1f1f7219 */ /* 0x000fe400000006ff */
[----:B------:R-:W-:Y:S01]  /*6ce0*/  LOP3.LUT R5, R22, R33, RZ, 0xc0, !PT ;  /* 0x0000002116057212 */ /* 0x000fe200078ec0ff */
[----:B------:R-:W-:-:S04]  /*6cf0*/  IMAD.MOV R7, RZ, RZ, -R8 ;  /* 0x000000ffff077224 */ /* 0x000fc800078e0a08 */
[----:B------:R-:W-:Y:S02]  /*6d00*/  IMAD R5, R31, R8, R5 ;  /* 0x000000081f057224 */ /* 0x000fe400078e0205 */
[----:B------:R-:W-:Y:S01]  /*6d10*/  @P0 IMAD R6, R9, R23, R4 ;  /* 0x0000001709060224 */ /* 0x000fe200078e0204 */
[----:B------:R-:W-:Y:S01]  /*6d20*/  LOP3.LUT R9, R20, R11, RZ, 0xc0, !PT ;  /* 0x0000000b14097212 */ /* 0x000fe200078ec0ff */
[----:B--2---:R-:W-:Y:S02]  /*6d30*/  IMAD R4, R7, R27, R24 ;  /* 0x0000001b07047224 */ /* 0x004fe400078e0218 */
[----:B---3--:R-:W-:Y:S02]  /*6d40*/  IMAD R6, R5, R30, R6 ;  /* 0x0000001e05067224 */ /* 0x008fe400078e0206 */
[----:B------:R-:W-:Y:S02]  /*6d50*/  IMAD R5, R4, R25, R9 ;  /* 0x0000001904057224 */ /* 0x000fe400078e0209 */
[----:B------:R-:W-:-:S02]  /*6d60*/  IMAD.MOV.U32 R8, RZ, RZ, 0x1 ;  /* 0x00000001ff087424 */ /* 0x000fc400078e00ff */
[----:B------:R-:W-:Y:S01]  /*6d70*/  IMAD.MOV.U32 R7, RZ, RZ, R21 ;  /* 0x000000ffff077224 */ /* 0x000fe200078e0015 */
[----:B------:R-:W-:Y:S02]  /*6d80*/  SEL R19, R5, R6, !P0 ;  /* 0x0000000605137207 */ /* 0x000fe40004000000 */
[----:B------:R-:W-:-:S07]  /*6d90*/  SEL R12, R6, R5, !P0 ;  /* 0x00000005060c7207 */ /* 0x000fce0004000000 */
.L_x_163:
[----:B------:R-:W-:-:S08]  /*6da0*/  NOP ;  /* 0x0000000000007918 */ /* 0x000fd00000000000 */
[----:B------:R-:W0:-:S00]  /*6db0*/  USETMAXREG.DEALLOC.CTAPOOL 0x28 ;  /* 0x00000028000079c8 */ /* 0x000e0000080e0500 */
[----:B0-----:R-:W-:-:S13]  /*6dc0*/  ISETP.NE.AND P0, PT, R3, RZ, PT ;  /* 0x000000ff0300720c */ /* 0x001fda0003f05270 */
[----:B------:R-:W-:Y:S05]  /*6dd0*/  @P0 EXIT ;  /* 0x000000000000094d */ /* 0x000fea0003800000 */
[----:B------:R-:W-:Y:S01]  /*6de0*/  LOP3.LUT P0, RZ, R8, 0xff, RZ, 0xc0, !PT ;  /* 0x000000ff08ff7812 */ /* 0x000fe2000780c0ff */
[----:B------:R-:W-:Y:S02]  /*6df0*/  IMAD.MOV.U32 R3, RZ, RZ, 0x1 ;  /* 0x00000001ff037424 */ /* 0x000fe400078e00ff */
[----:B------:R-:W-:-:S10]  /*6e00*/  IMAD.MOV.U32 R13, RZ, RZ, RZ ;  /* 0x000000ffff0d7224 */ /* 0x000fd400078e00ff */
[----:B------:R-:W-:Y:S05]  /*6e10*/  @!P0 BRA `(.L_x_166) ;  /* 0x0000000c00888947 */ /* 0x000fea0003800000 */
[----:B------:R-:W0:Y:S01]  /*6e20*/  LDC R3, c[0x0][0x28c] ;  /* 0x0000a300ff037b82 */ /* 0x000e220000000800 */
[----:B------:R-:W-:Y:S01]  /*6e30*/  UMOV UR7, 0x1 ;  /* 0x0000000100077882 */ /* 0x000fe20000000000 */
[----:B------:R-:W-:Y:S01]  /*6e40*/  ULDC UR14, c[0x0][0x658] ;  /* 0x00019600000e7ab9 */ /* 0x000fe20000000800 */
[----:B------:R-:W-:Y:S01]  /*6e50*/  UMOV UR6, 0xffffffff ;  /* 0xffffffff00067882 */ /* 0x000fe20000000000 */
[----:B------:R-:W-:Y:S01]  /*6e60*/  BSSY B0, `(.L_x_166) ;  /* 0x00000dd000007945 */ /* 0x000fe20003800000 */
[----:B------:R-:W-:Y:S01]  /*6e70*/  USHF.L.U32 UR6, UR6, UR14, URZ ;  /* 0x0000000e06067299 */ /* 0x000fe2000800063f */
[----:B------:R-:W-:Y:S01]  /*6e80*/  IMAD.MOV.U32 R11, RZ, RZ, 0x1 ;  /* 0x00000001ff0b7424 */ /* 0x000fe200078e00ff */
[----:B------:R-:W-:Y:S01]  /*6e90*/  LOP3.LUT R10, R18, 0x2, RZ, 0xfc, !PT ;  /* 0x00000002120a7812 */ /* 0x000fe200078efcff */
[----:B------:R-:W1:Y:S01]  /*6ea0*/  S2UR UR5, SR_CgaCtaId ;  /* 0x00000000000579c3 */ /* 0x000e620000008800 */
[----:B------:R-:W-:Y:S01]  /*6eb0*/  IMAD.MOV.U32 R13, RZ, RZ, RZ ;  /* 0x000000ffff0d7224 */ /* 0x000fe200078e00ff */
[----:B------:R-:W-:Y:S01]  /*6ec0*/  ULDC UR13, c[0x0][0x600] ;  /* 0x00018000000d7ab9 */ /* 0x000fe20000000800 */
[----:B------:R-:W-:Y:S01]  /*6ed0*/  UMOV UR23, 0x55 ;  /* 0x0000005500177882 */ /* 0x000fe20000000000 */
[----:B------:R-:W-:-:S02]  /*6ee0*/  UIADD3 UR13, UR13, -0x1, URZ ;  /* 0xffffffff0d0d7890 */ /* 0x000fc4000fffe03f */
[----:B------:R-:W-:Y:S02]  /*6ef0*/  USHF.L.U32 UR14, UR7, UR14, URZ ;  /* 0x0000000e070e7299 */ /* 0x000fe4000800063f */
[----:B------:R-:W-:Y:S01]  /*6f00*/  ULOP3.LUT UR21, URZ, UR6, URZ, 0x33, !UPT ;  /* 0x000000063f157292 */ /* 0x000fe2000f8e333f */
[----:B------:R-:W-:Y:S01]  /*6f10*/  ULDC.64 UR30, c[0x0][0x198] ;  /* 0x00006600001e7ab9 */ /* 0x000fe20000000a00 */
[----:B0-----:R-:W-:-:S05]  /*6f20*/  VIADD R3, R3, 0x3f ;  /* 0x0000003f03037836 */ /* 0x001fca0000000000 */
[----:B------:R-:W-:Y:S01]  /*6f30*/  SHF.R.S32.HI R4, RZ, 0x1f, R3 ;  /* 0x0000001fff047819 */ /* 0x000fe20000011403 */
[----:B-1----:R-:W-:-:S03]  /*6f40*/  ULOP3.LUT UR4, UR5, 0x1, URZ, 0xc0, !UPT ;  /* 0x0000000105047892 */ /* 0x002fc6000f8ec03f */
[----:B------:R-:W-:Y:S01]  /*6f50*/  LEA.HI R4, R4, R3, RZ, 0x6 ;  /* 0x0000000304047211 */ /* 0x000fe200078f30ff */
[----:B------:R-:W-:Y:S01]  /*6f60*/  USHF.R.U32.HI UR34, URZ, 0x1, UR5 ;  /* 0x000000013f227899 */ /* 0x000fe20008011605 */
[----:B------:R-:W-:Y:S01]  /*6f70*/  IMAD.MOV.U32 R3, RZ, RZ, 0x1 ;  /* 0x00000001ff037424 */ /* 0x000fe200078e00ff */
[----:B------:R-:W-:Y:S01]  /*6f80*/  USHF.L.U32 UR15, UR5, 0x5, URZ ;  /* 0x00000005050f7899 */ /* 0x000fe2000800063f */
[----:B------:R-:W-:Y:S01]  /*6f90*/  SHF.R.S32.HI R8, RZ, 0x6, R4 ;  /* 0x00000006ff087819 */ /* 0x000fe20000011404 */
[----:B------:R-:W-:Y:S02]  /*6fa0*/  USHF.L.U32 UR35, UR5, 0xb, URZ ;  /* 0x0000000b05237899 */ /* 0x000fe4000800063f */
[----:B------:R-:W-:Y:S02]  /*6fb0*/  ULOP3.LUT UR5, UR5, 0xfffffffe, URZ, 0xc0, !UPT ;  /* 0xfffffffe05057892 */ /* 0x000fe4000f8ec03f */
[----:B------:R-:W-:Y:S01]  /*6fc0*/  UISETP.GT.U32.AND UP0, UPT, UR4, 0xffff, UPT ;  /* 0x0000ffff0400788c */ /* 0x000fe2000bf04070 */
[----:B------:R-:W-:Y:S01]  /*6fd0*/  VIADD R9, R8, 0x1 ;  /* 0x0000000108097836 */ /* 0x000fe20000000000 */
[----:B------:R-:W-:-:S02]  /*6fe0*/  USHF.L.U32 UR22, UR7, UR5, URZ ;  /* 0x0000000507167299 */ /* 0x000fc4000800063f */
[----:B------:R-:W-:Y:S02]  /*6ff0*/  ULOP3.LUT UR5, UR5, 0x1, URZ, 0xfc, !UPT ;  /* 0x0000000105057892 */ /* 0x000fe4000f8efc3f */
[----:B------:R-:W-:Y:S02]  /*7000*/  USEL UR4, UR4, 0xffff, !UP0 ;  /* 0x0000ffff04047887 */ /* 0x000fe4000c000000 */
[----:B------:R-:W-:Y:S02]  /*7010*/  USHF.L.U32 UR5, UR7, UR5, URZ ;  /* 0x0000000507057299 */ /* 0x000fe4000800063f */
[----:B------:R-:W-:Y:S02]  /*7020*/  ULOP3.LUT UR4, UR4, 0xffff, URZ, 0xc0, !UPT ;  /* 0x0000ffff04047892 */ /* 0x000fe4000f8ec03f */
[----:B------:R-:W-:Y:S02]  /*7030*/  ULOP3.LUT UR15, UR15, 0x20, URZ, 0xc0, !UPT ;  /* 0x000000200f0f7892 */ /* 0x000fe4000f8ec03f */
[----:B------:R-:W-:-:S02]  /*7040*/  ULOP3.LUT UR22, UR22, UR5, URZ, 0xfc, !UPT ;  /* 0x0000000516167292 */ /* 0x000fc4000f8efc3f */
[----:B------:R-:W-:-:S12]  /*7050*/  USHF.L.U32 UR23, UR23, UR4, URZ ;  /* 0x0000000417177299 */ /* 0x000fd8000800063f */
.L_x_177:
[----:B------:R-:W-:-:S03]  /*7060*/  UMOV UR4, 0xffffffff ;  /* 0xffffffff00047882 */ /* 0x000fc60000000000 */
[----:B------:R-:W-:Y:S05]  /*7070*/  BRA.DIV UR4, `(.L_x_167) ;  /* 0x0000000e04fc7947 */ /* 0x000fea000b800000 */
[----:B------:R-:W-:-:S13]  /*7080*/  ELECT P6, URZ, PT ;  /* 0x00000000003f782f */ /* 0x000fda00038c0000 */
.L_x_189:
[----:B------:R-:W-:Y:S04]  /*7090*/  BSSY B1, `(.L_x_168) ;  /* 0x0000047000017945 */ /* 0x000fe80003800000 */
[----:B------:R-:W-:Y:S05]  /*70a0*/  @!P6 BRA `(.L_x_169) ;  /* 0x000000040014e947 */ /* 0x000fea0003800000 */
[----:B------:R-:W0:Y:S02]  /*70b0*/  LDC R4, c[0x0][0x28c] ;  /* 0x0000a300ff047b82 */ /* 0x000e240000000800 */
[----:B0-----:R-:W-:-:S13]  /*70c0*/  ISETP.GE.AND P0, PT, R4, 0x1, PT ;  /* 0x000000010400780c */ /* 0x001fda0003f06270 */
[----:B------:R-:W-:Y:S05]  /*70d0*/  @!P0 BRA `(.L_x_169) ;  /* 0x0000000400088947 */ /* 0x000fea0003800000 */
[----:B------:R-:W-:Y:S01]  /*70e0*/  LEA R12, R12, UR34, 0x2 ;  /* 0x000000220c0c7c11 */ /* 0x000fe2000f8e10ff */
[----:B------:R-:W-:Y:S02]  /*70f0*/  IMAD.SHL.U32 R19, R19, 0x80, RZ ;  /* 0x0000008013137824 */ /* 0x000fe400078e00ff */
[----:B------:R-:W-:Y:S02]  /*7100*/  IMAD.MOV.U32 R20, RZ, RZ, RZ ;  /* 0x000000ffff147224 */ /* 0x000fe400078e00ff */
[----:B------:R-:W-:Y:S02]  /*7110*/  IMAD.U32 R22, RZ, RZ, UR15 ;  /* 0x0000000fff167e24 */ /* 0x000fe4000f8e00ff */
[----:B------:R-:W-:Y:S02]  /*7120*/  IMAD.MOV.U32 R4, RZ, RZ, R9 ;  /* 0x000000ffff047224 */ /* 0x000fe400078e0009 */
[----:B------:R-:W-:Y:S02]  /*7130*/  IMAD.MOV.U32 R5, RZ, RZ, R3 ;  /* 0x000000ffff057224 */ /* 0x000fe400078e0003 */
[----:B------:R-:W-:-:S02]  /*7140*/  IMAD.MOV.U32 R6, RZ, RZ, R13 ;  /* 0x000000ffff067224 */ /* 0x000fc400078e000d */
[----:B------:R-:W-:Y:S02]  /*7150*/  IMAD.SHL.U32 R15, R12, 0x20, RZ ;  /* 0x000000200c0f7824 */ /* 0x000fe400078e00ff */
[----:B------:R-:W-:-:S07]  /*7160*/  VIADD R24, R19, 0x40 ;  /* 0x0000004013187836 */ /* 0x000fce0000000000 */
.L_x_172:
[----:B------:R-:W0:Y:S01]  /*7170*/  S2R R21, SR_CgaCtaId ;  /* 0x0000000000157919 */ /* 0x000e220000008800 */
[----:B------:R-:W-:Y:S02]  /*7180*/  MOV R12, 0x400 ;  /* 0x00000400000c7802 */ /* 0x000fe40000000f00 */
[----:B------:R-:W-:-:S13]  /*7190*/  ISETP.NE.AND P1, PT, R0, RZ, PT ;  /* 0x000000ff0000720c */ /* 0x000fda0003f25270 */
[----:B------:R-:W1:Y:S01]  /*71a0*/  @!P1 LDC R14, c[0x0][0x500] ;  /* 0x00014000ff0e9b82 */ /* 0x000e620000000800 */
[----:B0-----:R-:W-:Y:S02]  /*71b0*/  LEA R23, R21, R12, 0x18 ;  /* 0x0000000c15177211 */ /* 0x001fe400078ec0ff */
[----:B------:R-:W-:-:S03]  /*71c0*/  SHF.L.U32 R12, R5, 0x1f, RZ ;  /* 0x0000001f050c7819 */ /* 0x000fc600000006ff */
[----:B------:R-:W-:-:S04]  /*71d0*/  IMAD R21, R6, 0x8, R23 ;  /* 0x0000000806157824 */ /* 0x000fc800078e0217 */
[----:B------:R-:W0:Y:S02]  /*71e0*/  SYNCS.PHASECHK.TRANS64.TRYWAIT P0, [R21+URZ+0x28], R12 ;  /* 0x0000280c150075a7 */ /* 0x000e24000800017f */
[----:B01----:R-:W-:Y:S05]  /*71f0*/  @!P0 BRA `(.L_x_170) ;  /* 0x0000000c00bc8947 */ /* 0x003fea0003800000 */
.L_x_190:
[----:B0-----:R-:W-:Y:S01]  /*7200*/  PRMT R12, R10, 0x9910, RZ ;  /* 0x000099100a0c7816 */ /* 0x001fe200000000ff */
[----:B------:R0:W-:Y:S03]  /*7210*/  @!P1 SYNCS.ARRIVE.TRANS64 RZ, [R21+URZ], R14 ;  /* 0x0000000e15ff99a7 */ /* 0x0001e6000800003f */
[----:B------:R-:W-:-:S13]  /*7220*/  ISETP.NE.AND P0, PT, R12, 0x2, PT ;  /* 0x000000020c00780c */ /* 0x000fda0003f05270 */
[----:B0-----:R-:W-:Y:S05]  /*7230*/  @P0 BRA `(.L_x_171) ;  /* 0x0000000000040947 */ /* 0x001fea0003800000 */
[----:B------:R-:W-:Y:S01]  /*7240*/  BPT.TRAP 0x1 ;  /* 0x000000040000795c */ /* 0x000fe20000300000 */
.L_x_171:
[----:B------:R-:W-:Y:S01]  /*7250*/  R2UR UR8, R6 ;  /* 0x00000000060872ca */ /* 0x000fe200000e0000 */
[----:B------:R-:W-:Y:S01]  /*7260*/  VIADD R4, R4, 0xffffffff ;  /* 0xffffffff04047836 */ /* 0x000fe20000000000 */
[----:B------:R-:W-:Y:S01]  /*7270*/  R2UR UR10, R23 ;  /* 0x00000000170a72ca */ /* 0x000fe200000e0000 */
[----:B------:R-:W-:Y:S01]  /*7280*/  UIADD3 UR6, UP0, UR30, 0xf0, URZ ;  /* 0x000000f01e067890 */ /* 0x000fe2000ff1e03f */
[----:B------:R-:W-:Y:S01]  /*7290*/  R2UR UR25, R21 ;  /* 0x00000000151972ca */ /* 0x000fe200000e0000 */
[----:B------:R-:W-:Y:S01]  /*72a0*/  UIADD3 UR32, UP1, UR30, 0x1f0, URZ ;  /* 0x000001f01e207890 */ /* 0x000fe2000ff3e03f */
[----:B------:R-:W-:Y:S01]  /*72b0*/  R2UR UR28, R7 ;  /* 0x00000000071c72ca */ /* 0x000fe200000e0000 */
[----:B------:R-:W-:Y:S01]  /*72c0*/  UIADD3.X UR7, URZ, UR31, URZ, UP0, !UPT ;  /* 0x0000001f3f077290 */ /* 0x000fe200087fe43f */
[----:B------:R-:W-:Y:S01]  /*72d0*/  R2UR UR26, R20 ;  /* 0x00000000141a72ca */ /* 0x000fe200000e0000 */
[----:B------:R-:W-:Y:S01]  /*72e0*/  UPRMT UR29, URZ, 0x5410, UR23 ;  /* 0x000054103f1d7896 */ /* 0x000fe20008000017 */
[----:B------:R-:W-:Y:S01]  /*72f0*/  R2UR UR19, R22 ;  /* 0x00000000161372ca */ /* 0x000fe200000e0000 */
[----:B------:R-:W-:Y:S01]  /*7300*/  UIADD3.X UR33, URZ, UR31, URZ, UP1, !UPT ;  /* 0x0000001f3f217290 */ /* 0x000fe20008ffe43f */
[----:B------:R-:W-:Y:S01]  /*7310*/  R2UR UR27, R15 ;  /* 0x000000000f1b72ca */ /* 0x000fe200000e0000 */
[----:B------:R-:W-:Y:S01]  /*7320*/  USHF.L.U32 UR8, UR8, 0xd, URZ ;  /* 0x0000000d08087899 */ /* 0x000fe2000800063f */
[----:B------:R-:W-:Y:S01]  /*7330*/  R2UR UR18, R19 ;  /* 0x00000000131272ca */ /* 0x000fe200000e0000 */
[----:B------:R-:W-:Y:S01]  /*7340*/  UPRMT UR38, URZ, 0x5410, UR22 ;  /* 0x000054103f267896 */ /* 0x000fe20008000016 */
[----:B------:R-:W-:Y:S01]  /*7350*/  ISETP.GT.AND P1, PT, R4, 0x1, PT ;  /* 0x000000010400780c */ /* 0x000fe20003f24270 */
[----:B------:R-:W-:Y:S01]  /*7360*/  ULEA UR9, UR34, UR8, 0xb ;  /* 0x0000000822097291 */ /* 0x000fe2000f8e583f */
[----:B------:R-:W-:Y:S01]  /*7370*/  VIADD R6, R6, 0x1 ;  /* 0x0000000106067836 */ /* 0x000fe20000000000 */
[----:B------:R-:W-:Y:S01]  /*7380*/  ULOP3.LUT UR8, UR8, 0x800, UR35, 0xf8, !UPT ;  /* 0x0000080008087892 */ /* 0x000fe2000f8ef823 */
[----:B------:R-:W-:Y:S01]  /*7390*/  VIADD R22, R22, 0x40 ;  /* 0x0000004016167836 */ /* 0x000fe20000000000 */
[----:B------:R-:W-:Y:S01]  /*73a0*/  ULEA UR9, UR9, UR10, 0x1 ;  /* 0x0000000a09097291 */ /* 0x000fe2000f8e083f */
[----:B------:R-:W-:Y:S01]  /*73b0*/  VIADD R20, R20, 0x40 ;  /* 0x0000004014147836 */ /* 0x000fe20000000000 */
[----:B------:R-:W-:Y:S01]  /*73c0*/  ULEA UR8, UR8, UR10, 0x1 ;  /* 0x0000000a08087291 */ /* 0x000fe2000f8e083f */
[----:B------:R-:W-:Y:S01]  /*73d0*/  R2UR UR10, R24 ;  /* 0x00000000180a72ca */ /* 0x000fe200000e0000 */
[----:B------:R-:W-:Y:S01]  /*73e0*/  UIADD3 UR24, UR9, 0x100, URZ ;  /* 0x0000010009187890 */ /* 0x000fe2000fffe03f */
[----:B------:R-:W-:Y:S01]  /*73f0*/  ISETP.NE.AND P0, PT, R6, 0x5, PT ;  /* 0x000000050600780c */ /* 0x000fe20003f05270 */
[----:B------:R-:W-:-:S02]  /*7400*/  UIADD3 UR16, UR8, 0x14100, URZ ;  /* 0x0001410008107890 */ /* 0x000fc4000fffe03f */
[----:B------:R-:W-:Y:S01]  /*7410*/  UIADD3 UR8, UR8, 0x16100, URZ ;  /* 0x0001610008087890 */ /* 0x000fe2000fffe03f */
[----:B------:R-:W-:Y:S01]  /*7420*/  SEL R12, RZ, 0x1, P0 ;  /* 0x00000001ff0c7807 */ /* 0x000fe20000000000 */
[----:B------:R-:W-:Y:S01]  /*7430*/  UMOV UR4, 0x0 ;  /* 0x0000000000047882 */ /* 0x000fe20000000000 */
[----:B------:R-:W-:Y:S01]  /*7440*/  UMOV UR5, 0x10000000 ;  /* 0x1000000000057882 */ /* 0x000fe20000000000 */
[----:B------:R-:W-:Y:S01]  /*7450*/  UMOV UR17, UR25 ;  /* 0x0000001900117c82 */ /* 0x000fe20008000000 */
[----:B------:R-:W-:Y:S01]  /*7460*/  UMOV UR20, UR28 ;  /* 0x0000001c00147c82 */ /* 0x000fe20008000000 */
[----:B------:R-:W-:Y:S01]  /*7470*/  UMOV UR9, UR25 ;  /* 0x0000001900097c82 */ /* 0x000fe20008000000 */
[----:B------:R-:W-:Y:S01]  /*7480*/  UMOV UR11, UR19 ;  /* 0x00000013000b7c82 */ /* 0x000fe20008000000 */
[----:B------:R0:W-:Y:S01]  /*7490*/  UTMALDG.3D.MULTICAST [UR24], [UR6], UR29, desc[UR4] ;  /* 0x00000418060073b4 */ /* 0x0001e2000801181d */
[----:B------:R-:W-:Y:S01]  /*74a0*/  UMOV UR12, UR28 ;  /* 0x0000001c000c7c82 */ /* 0x000fe20008000000 */
[----:B------:R-:W-:-:S02]  /*74b0*/  LOP3.LUT R5, R5, R12, RZ, 0x3c, !PT ;  /* 0x0000000c05057212 */ /* 0x000fc400078e3cff */
[----:B------:R-:W-:Y:S01]  /*74c0*/  SEL R6, R6, RZ, P0 ;  /* 0x000000ff06067207 */ /* 0x000fe20000000000 */
[----:B------:R0:W-:Y:S01]  /*74d0*/  UTMALDG.3D.MULTICAST [UR16], [UR32], UR38, desc[UR4] ;  /* 0x00000410200073b4 */ /* 0x0001e20008011826 */
[----:B------:R0:W-:Y:S02]  /*74e0*/  UTMALDG.3D.MULTICAST [UR8], [UR32], UR38, desc[UR4] ;  /* 0x00000408200073b4 */ /* 0x0001e40008011826 */
[----:B0-----:R-:W-:Y:S05]  /*74f0*/  @P1 BRA `(.L_x_172) ;  /* 0xfffffffc001c1947 */ /* 0x001fea000383ffff */
.L_x_169:
[----:B------:R-:W-:Y:S05]  /*7500*/  BSYNC B1 ;  /* 0x0000000000017941 */ /* 0x000fea0003800000 */
.L_x_168:
[----:B------:R-:W-:Y:S01]  /*7510*/  LOP3.LUT P1, RZ, R11, 0xff, RZ, 0xc0, !PT ;  /* 0x000000ff0bff7812 */ /* 0x000fe2000782c0ff */
[C---:B------:R-:W-:Y:S01]  /*7520*/  IMAD.IADD R13, R8.reuse, 0x1, R13 ;  /* 0x00000001080d7824 */ /* 0x040fe200078e020d */
[----:B------:R-:W-:Y:S01]  /*7530*/  ULDC.64 UR4, c[0x0][0x650] ;  /* 0x0001940000047ab9 */ /* 0x000fe20000000a00 */
[C---:B------:R-:W-:Y:S01]  /*7540*/  ISETP.GE.U32.AND P2, PT, R8.reuse, 0x5, PT ;  /* 0x000000050800780c */ /* 0x040fe20003f46070 */
[----:B------:R-:W-:Y:S01]  /*7550*/  BSSY B1, `(.L_x_173) ;  /* 0x000006b000017945 */ /* 0x000fe20003800000 */
[----:B------:R-:W-:Y:S01]  /*7560*/  IMAD.MOV.U32 R12, RZ, RZ, -0x1 ;  /* 0xffffffffff0c7424 */ /* 0x000fe200078e00ff */
[----:B------:R-:W-:Y:S01]  /*7570*/  ISETP.GT.U32.AND P0, PT, R13, 0x4, PT ;  /* 0x000000040d00780c */ /* 0x000fe20003f04070 */
[----:B------:R-:W-:Y:S01]  /*7580*/  IMAD.MOV.U32 R19, RZ, RZ, -0x1 ;  /* 0xffffffffff137424 */ /* 0x000fe200078e00ff */
[----:B------:R-:W-:Y:S01]  /*7590*/  PRMT R11, RZ, 0x7610, R11 ;  /* 0x00007610ff0b7816 */ /* 0x000fe2000000000b */
[----:B------:R-:W-:Y:S01]  /*75a0*/  IMAD.MOV.U32 R7, RZ, RZ, -0x1 ;  /* 0xffffffffff077424 */ /* 0x000fe200078e00ff */
[----:B------:R-:W-:-:S03]  /*75b0*/  ISETP.LT.U32.AND P0, PT, R8, 0x5, P0 ;  /* 0x000000050800780c */ /* 0x000fc60000701070 */
[----:B------:R-:W0:Y:S01]  /*75c0*/  @P1 S2R R5, SR_CgaCtaId ;  /* 0x0000000000051919 */ /* 0x000e220000008800 */
[----:B------:R-:W-:-:S04]  /*75d0*/  @P1 MOV R4, 0x400 ;  /* 0x0000040000041802 */ /* 0x000fc80000000f00 */
[----:B0-----:R-:W-:Y:S01]  /*75e0*/  @P1 LEA R6, R5, R4, 0x18 ;  /* 0x0000000405061211 */ /* 0x001fe200078ec0ff */
[----:B------:R-:W-:Y:S01]  /*75f0*/  IMAD.WIDE.U32 R4, R13, -0x33333333, RZ ;  /* 0xcccccccd0d047825 */ /* 0x000fe200078e00ff */
[----:B------:R-:W-:Y:S02]  /*7600*/  SEL R4, RZ, 0x1, !P0 ;  /* 0x00000001ff047807 */ /* 0x000fe40004000000 */
[----:B------:R0:W-:Y:S01]  /*7610*/  @P1 SYNCS.ARRIVE.TRANS64.A1T0 RZ, [R6+URZ+0x68], RZ ;  /* 0x000068ff06ff19a7 */ /* 0x0001e2000810003f */
[----:B------:R-:W-:Y:S02]  /*7620*/  IADD3 R16, P1, R16, UR36, RZ ;  /* 0x0000002410107c10 */ /* 0x000fe4000ff3e0ff */
[----:B------:R-:W-:Y:S02]  /*7630*/  LOP3.LUT R3, R3, R4, RZ, 0x3c, !PT ;  /* 0x0000000403037212 */ /* 0x000fe400078e3cff */
[----:B------:R-:W-:Y:S02]  /*7640*/  IADD3.X R17, R17, UR42, RZ, P1, !PT ;  /* 0x0000002a11117c10 */ /* 0x000fe40008ffe4ff */
[----:B------:R-:W-:-:S02]  /*7650*/  ISETP.GE.U32.AND P0, PT, R16, UR4, PT ;  /* 0x0000000410007c0c */ /* 0x000fc4000bf06070 */
[----:B0-----:R-:W-:Y:S02]  /*7660*/  SHF.R.U32.HI R6, RZ, 0x2, R5 ;  /* 0x00000002ff067819 */ /* 0x001fe40000011605 */
[----:B------:R-:W-:Y:S02]  /*7670*/  ISETP.GE.U32.AND.EX P0, PT, R17, UR5, PT, P0 ;  /* 0x0000000511007c0c */ /* 0x000fe4000bf06100 */
[----:B------:R-:W-:Y:S01]  /*7680*/  @P2 LOP3.LUT R3, R3, 0x1, R6, 0x78, !PT ;  /* 0x0000000103032812 */ /* 0x000fe200078e7806 */
[----:B------:R-:W-:Y:S01]  /*7690*/  IMAD R13, R6, -0x5, R13 ;  /* 0xfffffffb060d7824 */ /* 0x000fe200078e020d */
[----:B------:R-:W-:-:S09]  /*76a0*/  PRMT R4, RZ, 0x7610, R4 ;  /* 0x00007610ff047816 */ /* 0x000fd20000000004 */
[----:B------:R-:W-:Y:S05]  /*76b0*/  @P0 BRA `(.L_x_174) ;  /* 0x0000000400500947 */ /* 0x000fea0003800000 */
[----:B------:R-:W0:Y:S01]  /*76c0*/  S2R R15, SR_CTAID.X ;  /* 0x00000000000f7919 */ /* 0x000e220000002500 */
[----:B------:R-:W-:Y:S01]  /*76d0*/  ULDC.64 UR4, c[0x0][0x628] ;  /* 0x00018a0000047ab9 */ /* 0x000fe20000000a00 */
[----:B------:R-:W1:Y:S01]  /*76e0*/  LDC R20, c[0x0][0x144] ;  /* 0x00005100ff147b82 */ /* 0x000e620000000800 */
[----:B------:R-:W-:Y:S01]  /*76f0*/  ISETP.NE.U32.AND P0, PT, RZ, UR4, PT ;  /* 0x00000004ff007c0c */ /* 0x000fe2000bf05070 */
[----:B------:R-:W2:Y:S01]  /*7700*/  S2R R12, SR_CTAID.Y ;  /* 0x00000000000c7919 */ /* 0x000ea20000002600 */
[----:B------:R-:W-:Y:S01]  /*7710*/  ULDC UR6, c[0x0][0x150] ;  /* 0x0000540000067ab9 */ /* 0x000fe20000000800 */
[----:B------:R-:W-:Y:S01]  /*7720*/  ULDC UR7, c[0x0][0x630] ;  /* 0x00018c0000077ab9 */ /* 0x000fe20000000800 */
[----:B------:R-:W-:Y:S01]  /*7730*/  ISETP.NE.AND.EX P0, PT, RZ, UR5, PT, P0 ;  /* 0x00000005ff007c0c */ /* 0x000fe2000bf05300 */
[----:B------:R-:W-:Y:S01]  /*7740*/  IMAD.MOV.U32 R4, RZ, RZ, R16 ;  /* 0x000000ffff047224 */ /* 0x000fe200078e0010 */
[----:B0-----:R-:W-:-:S05]  /*7750*/  I2FP.F32.U32 R5, R15 ;  /* 0x0000000f00057245 */ /* 0x001fca0000201000 */
[----:B------:R-:W-:Y:S01]  /*7760*/  FMUL R21, R5, UR6 ;  /* 0x0000000605157c20 */ /* 0x000fe20008400000 */
[----:B------:R-:W-:-:S05]  /*7770*/  IMAD.MOV.U32 R5, RZ, RZ, R17 ;  /* 0x000000ffff057224 */ /* 0x000fca00078e0011 */
[----:B--2---:R-:W-:Y:S05]  /*7780*/  @!P0 BRA `(.L_x_175) ;  /* 0x0000000000288947 */ /* 0x004fea0003800000 */
[----:B------:R-:W-:Y:S02]  /*7790*/  ULDC UR6, c[0x0][0x634] ;  /* 0x00018d0000067ab9 */ /* 0x000fe40000000800 */
[----:B------:R-:W-:-:S05]  /*77a0*/  IADD3 R5, P0, R16, UR6, RZ ;  /* 0x0000000610057c10 */ /* 0x000fca000ff1e0ff */
[----:B------:R-:W-:-:S04]  /*77b0*/  IMAD.X R19, RZ, RZ, R17, P0 ;  /* 0x000000ffff137224 */ /* 0x000fc800000e0611 */
[----:B------:R-:W-:-:S04]  /*77c0*/  IMAD.WIDE.U32 R6, R19, UR4, RZ ;  /* 0x0000000413067c25 */ /* 0x000fc8000f8e00ff */
[----:B------:R-:W-:-:S04]  /*77d0*/  IMAD.WIDE.U32 R6, P0, R5, UR5, R6 ;  /* 0x0000000505067c25 */ /* 0x000fc8000f800006 */
[----:B------:R-:W-:-:S04]  /*77e0*/  IMAD.WIDE.U32 R4, R5, UR4, RZ ;  /* 0x0000000405047c25 */ /* 0x000fc8000f8e00ff */
[----:B------:R-:W-:Y:S01]  /*77f0*/  IMAD.MOV.U32 R4, RZ, RZ, R7 ;  /* 0x000000ffff047224 */ /* 0x000fe200078e0007 */
[----:B------:R-:W-:Y:S01]  /*7800*/  IADD3 RZ, P1, R5, R6, RZ ;  /* 0x0000000605ff7210 */ /* 0x000fe20007f3e0ff */
[----:B------:R-:W-:-:S04]  /*7810*/  IMAD.X R5, RZ, RZ, RZ, P0 ;  /* 0x000000ffff057224 */ /* 0x000fc800000e06ff */
[----:B------:R-:W-:-:S08]  /*7820*/  IMAD.WIDE.U32.X R4, R19, UR5, R4, P1 ;  /* 0x0000000513047c25 */ /* 0x000fd000088e0404 */
.L_x_175:
[--C-:B------:R-:W-:Y:S01]  /*7830*/  SHF.R.U64 R14, R4, UR7, R5.reuse ;  /* 0x00000007040e7c19 */ /* 0x100fe20008001205 */
[----:B------:R-:W0:Y:S01]  /*7840*/  F2I.U32.TRUNC.NTZ R21, R21 ;  /* 0x0000001500157305 */ /* 0x000e22000020f000 */
[----:B------:R-:W-:Y:S01]  /*7850*/  SHF.R.U32.HI R4, RZ, UR7, R5 ;  /* 0x00000007ff047c19 */ /* 0x000fe20008011605 */
[----:B------:R-:W-:Y:S01]  /*7860*/  ULDC.64 UR4, c[0x0][0x620] ;  /* 0x0001880000047ab9 */ /* 0x000fe20000000a00 */
[----:B------:R-:W-:Y:S01]  /*7870*/  IADD3 R7, P0, RZ, -R14, RZ ;  /* 0x8000000eff077210 */ /* 0x000fe20007f1e0ff */
[----:B------:R-:W-:-:S04]  /*7880*/  ULDC.64 UR6, c[0x0][0x640] ;  /* 0x0001900000067ab9 */ /* 0x000fc80000000a00 */
[----:B------:R-:W-:Y:S01]  /*7890*/  IMAD.X R4, RZ, RZ, ~R4, P0 ;  /* 0x000000ffff047224 */ /* 0x000fe200000e0e04 */
[----:B------:R-:W-:-:S03]  /*78a0*/  ISETP.NE.U32.AND P0, PT, RZ, UR6, PT ;  /* 0x00000006ff007c0c */ /* 0x000fc6000bf05070 */
[----:B------:R-:W-:Y:S01]  /*78b0*/  IMAD R6, R4, UR4, RZ ;  /* 0x0000000404067c24 */ /* 0x000fe2000f8e02ff */
[----:B------:R-:W-:Y:S01]  /*78c0*/  ISETP.NE.AND.EX P0, PT, RZ, UR7, PT, P0 ;  /* 0x00000007ff007c0c */ /* 0x000fe2000bf05300 */
[----:B------:R-:W-:Y:S01]  /*78d0*/  IMAD.WIDE.U32 R4, R7, UR4, R16 ;  /* 0x0000000407047c25 */ /* 0x000fe2000f8e0010 */
[----:B------:R-:W-:-:S03]  /*78e0*/  ULDC UR4, c[0x0][0x618] ;  /* 0x0001860000047ab9 */ /* 0x000fc60000000800 */
[----:B------:R-:W-:Y:S01]  /*78f0*/  IMAD R7, R7, UR5, R6 ;  /* 0x0000000507077c24 */ /* 0x000fe2000f8e0206 */
[----:B------:R-:W-:Y:S01]  /*7900*/  ULDC UR5, c[0x0][0x154] ;  /* 0x0000550000057ab9 */ /* 0x000fe20000000800 */
[----:B0-----:R-:W-:Y:S02]  /*7910*/  IMAD.MOV R6, RZ, RZ, -R21 ;  /* 0x000000ffff067224 */ /* 0x001fe400078e0a15 */
[----:B------:R-:W0:Y:S01]  /*7920*/  LDC R21, c[0x0][0x148] ;  /* 0x00005200ff157b82 */ /* 0x000e220000000800 */
[----:B------:R-:W-:Y:S02]  /*7930*/  IMAD.IADD R5, R5, 0x1, R7 ;  /* 0x0000000105057824 */ /* 0x000fe400078e0207 */
[----:B-1----:R-:W-:Y:S01]  /*7940*/  IMAD R15, R20, R6, R15 ;  /* 0x00000006140f7224 */ /* 0x002fe200078e020f */
[----:B------:R-:W-:Y:S02]  /*7950*/  I2FP.F32.U32 R6, R12 ;  /* 0x0000000c00067245 */ /* 0x000fe40000201000 */
[----:B------:R-:W-:-:S02]  /*7960*/  SHF.R.U64 R19, R4, UR4, R5 ;  /* 0x0000000404137c19 */ /* 0x000fc40008001205 */
[----:B------:R-:W-:Y:S01]  /*7970*/  SHF.R.U32.HI R4, RZ, UR4, R5 ;  /* 0x00000004ff047c19 */ /* 0x000fe20008011605 */
[----:B------:R-:W-:Y:S01]  /*7980*/  FMUL R6, R6, UR5 ;  /* 0x0000000506067c20 */ /* 0x000fe20008400000 */
[----:B------:R-:W-:Y:S02]  /*7990*/  ULDC UR4, c[0x0][0x608] ;  /* 0x0001820000047ab9 */ /* 0x000fe40000000800 */
[--C-:B------:R-:W-:Y:S01]  /*79a0*/  SHF.R.U64 R22, R19, UR4, R4.reuse ;  /* 0x0000000413167c19 */ /* 0x100fe20008001204 */
[----:B------:R1:W2:Y:S01]  /*79b0*/  F2I.U32.TRUNC.NTZ R24, R6 ;  /* 0x0000000600187305 */ /* 0x0002a2000020f000 */
[----:B------:R-:W-:Y:S01]  /*79c0*/  SHF.R.U32.HI R5, RZ, UR4, R4 ;  /* 0x00000004ff057c19 */ /* 0x000fe20008011604 */
[----:B------:R-:W-:-:S03]  /*79d0*/  ULDC UR4, c[0x0][0x658] ;  /* 0x0001960000047ab9 */ /* 0x000fc60000000800 */
[--C-:B------:R-:W-:Y:S02]  /*79e0*/  SHF.R.U64 R20, R22, UR4, R5.reuse ;  /* 0x0000000416147c19 */ /* 0x100fe40008001205 */
[----:B------:R-:W-:-:S03]  /*79f0*/  SHF.R.U32.HI R23, RZ, UR4, R5 ;  /* 0x00000004ff177c19 */ /* 0x000fc60008011605 */
[----:B------:R-:W-:Y:S02]  /*7a00*/  IMAD.MOV.U32 R4, RZ, RZ, R20 ;  /* 0x000000ffff047224 */ /* 0x000fe400078e0014 */
[----:B------:R-:W-:Y:S01]  /*7a10*/  IMAD.MOV.U32 R5, RZ, RZ, R23 ;  /* 0x000000ffff057224 */ /* 0x000fe200078e0017 */
[----:B-1----:R-:W-:Y:S06]  /*7a20*/  @!P0 BRA `(.L_x_176) ;  /* 0x0000000000288947 */ /* 0x002fec0003800000 */
        /* <DEDUP_REMOVED lines=10> */
.L_x_176:
[----:B------:R-:W-:Y:S01]  /*7ad0*/  ISETP.NE.AND P0, PT, R2, 0x1, PT ;  /* 0x000000010200780c */ /* 0x000fe20003f05270 */
[----:B------:R-:W-:Y:S01]  /*7ae0*/  ULDC UR4, c[0x0][0x648] ;  /* 0x0001920000047ab9 */ /* 0x000fe20000000800 */
[----:B------:R-:W-:Y:S01]  /*7af0*/  LOP3.LUT R22, R22, UR21, RZ, 0xc0, !PT ;  /* 0x0000001516167c12 */ /* 0x000fe2000f8ec0ff */
[----:B--2---:R-:W-:Y:S01]  /*7b00*/  IMAD.MOV R24, RZ, RZ, -R24 ;  /* 0x000000ffff187224 */ /* 0x004fe200078e0a18 */
[----:B------:R-:W-:Y:S01]  /*7b10*/  SHF.R.U64 R5, R4, UR4, R5 ;  /* 0x0000000404057c19 */ /* 0x000fe20008001205 */
[----:B------:R-:W-:Y:S01]  /*7b20*/  ULDC UR4, c[0x0][0x638] ;  /* 0x00018e0000047ab9 */ /* 0x000fe20000000800 */
[----:B------:R-:W-:Y:S01]  /*7b30*/  LOP3.LUT R19, R19, UR13, RZ, 0xc0, !PT ;  /* 0x0000000d13137c12 */ /* 0x000fe2000f8ec0ff */
[----:B------:R-:W-:Y:S01]  /*7b40*/  ULDC UR5, c[0x0][0x610] ;  /* 0x0001840000057ab9 */ /* 0x000fe20000000800 */
[----:B------:R-:W-:Y:S02]  /*7b50*/  IMAD.MOV.U32 R4, RZ, RZ, 0x1 ;  /* 0x00000001ff047424 */ /* 0x000fe400078e00ff */
[----:B------:R-:W-:-:S02]  /*7b60*/  IMAD.MOV R7, RZ, RZ, -R5 ;  /* 0x000000ffff077224 */ /* 0x000fc400078e0a05 */
[----:B------:R-:W-:Y:S02]  /*7b70*/  IMAD R22, R5, UR14, R22 ;  /* 0x0000000e05167c24 */ /* 0x000fe4000f8e0216 */
[----:B0-----:R-:W-:Y:S02]  /*7b80*/  @P0 IMAD R15, R21, R24, R12 ;  /* 0x00000018150f0224 */ /* 0x001fe400078e020c */
[----:B------:R-:W-:Y:S01]  /*7b90*/  IMAD R20, R7, UR4, R20 ;  /* 0x0000000407147c24 */ /* 0x000fe2000f8e0214 */
[----:B------:R-:W-:Y:S01]  /*7ba0*/  ULDC UR4, c[0x0][0x600] ;  /* 0x0001800000047ab9 */ /* 0x000fe20000000800 */
[----:B------:R-:W-:Y:S02]  /*7bb0*/  IMAD R15, R22, UR5, R15 ;  /* 0x00000005160f7c24 */ /* 0x000fe4000f8e020f */
[----:B------:R-:W-:Y:S02]  /*7bc0*/  IMAD R20, R20, UR4, R19 ;  /* 0x0000000414147c24 */ /* 0x000fe4000f8e0213 */
[----:B------:R-:W-:-:S03]  /*7bd0*/  IMAD.MOV.U32 R7, RZ, RZ, R14 ;  /* 0x000000ffff077224 */ /* 0x000fc600078e000e */
[----:B------:R-:W-:Y:S02]  /*7be0*/  SEL R19, R20, R15, !P0 ;  /* 0x0000000f14137207 */ /* 0x000fe40004000000 */
[----:B------:R-:W-:-:S07]  /*7bf0*/  SEL R12, R15, R20, !P0 ;  /* 0x000000140f0c7207 */ /* 0x000fce0004000000 */
.L_x_174:
[----:B------:R-:W-:Y:S05]  /*7c00*/  BSYNC B1 ;  /* 0x0000000000017941 */ /* 0x000fea0003800000 */
.L_x_173:
[----:B------:R-:W-:-:S13]  /*7c10*/  LOP3.LUT P0, RZ, R4, 0xff, RZ, 0xc0, !PT ;  /* 0x000000ff04ff7812 */ /* 0x000fda000780c0ff */
[----:B------:R-:W-:Y:S05]  /*7c20*/  @P0 BRA `(.L_x_177) ;  /* 0xfffffff4000c0947 */ /* 0x000fea000383ffff */
[----:B------:R-:W-:Y:S05]  /*7c30*/  BSYNC B0 ;  /* 0x0000000000007941 */ /* 0x000fea0003800000 */
.L_x_166:
[----:B------:R-:W-:-:S03]  /*7c40*/  UMOV UR4, 0xffffffff ;  /* 0xffffffff00047882 */ /* 0x000fc60000000000 */
[----:B------:R-:W-:Y:S05]  /*7c50*/  BRA.DIV UR4, `(.L_x_178) ;  /* 0x0000000604387947 */ /* 0x000fea000b800000 */
[----:B------:R-:W-:-:S13]  /*7c60*/  ELECT P6, URZ, PT ;  /* 0x00000000003f782f */ /* 0x000fda00038c0000 */
.L_x_193:
[----:B------:R-:W-:Y:S04]  /*7c70*/  BSSY B0, `(.L_x_179) ;  /* 0x0000034000007945 */ /* 0x000fe80003800000 */
[----:B------:R-:W-:Y:S05]  /*7c80*/  @!P6 BRA `(.L_x_180) ;  /* 0x0000000000c8e947 */ /* 0x000fea0003800000 */
[----:B------:R-:W-:-:S04]  /*7c90*/  LOP3.LUT R18, R18, 0x2, RZ, 0xfc, !PT ;  /* 0x0000000212127812 */ /* 0x000fc800078efcff */
[----:B------:R-:W-:-:S13]  /*7ca0*/  ISETP.NE.AND P0, PT, R18, 0x3, PT ;  /* 0x000000031200780c */ /* 0x000fda0003f05270 */
[----:B------:R-:W-:Y:S05]  /*7cb0*/  @!P0 BRA `(.L_x_181) ;  /* 0x0000000000048947 */ /* 0x000fea0003800000 */
[----:B------:R-:W-:Y:S01]  /*7cc0*/  BPT.TRAP 0x1 ;  /* 0x000000040000795c */ /* 0x000fe20000300000 */
.L_x_181:
[----:B------:R-:W0:Y:S01]  /*7cd0*/  S2R R5, SR_CgaCtaId ;  /* 0x0000000000057919 */ /* 0x000e220000008800 */
[----:B------:R-:W-:Y:S02]  /*7ce0*/  MOV R0, 0x400 ;  /* 0x0000040000007802 */ /* 0x000fe40000000f00 */
[----:B------:R-:W-:Y:S02]  /*7cf0*/  SHF.L.U32 R4, R3, 0x1f, RZ ;  /* 0x0000001f03047819 */ /* 0x000fe400000006ff */
[----:B0-----:R-:W-:-:S05]  /*7d00*/  LEA R0, R5, R0, 0x18 ;  /* 0x0000000005007211 */ /* 0x001fca00078ec0ff */
[----:B------:R-:W-:-:S04]  /*7d10*/  VIADD R0, R0, 0x28 ;  /* 0x0000002800007836 */ /* 0x000fc80000000000 */
[C---:B------:R-:W-:Y:S02]  /*7d20*/  IMAD R7, R13.reuse, 0x8, R0 ;  /* 0x000000080d077824 */ /* 0x040fe400078e0200 */
[----:B------:R-:W-:Y:S02]  /*7d30*/  VIADD R13, R13, 0x1 ;  /* 0x000000010d0d7836 */ /* 0x000fe40000000000 */
[----:B------:R-:W0:Y:S03]  /*7d40*/  SYNCS.PHASECHK.TRANS64.TRYWAIT P0, [R7+URZ], R4 ;  /* 0x00000004070075a7 */ /* 0x000e26000800017f */
[----:B------:R-:W-:-:S04]  /*7d50*/  ISETP.NE.AND P1, PT, R13, 0x5, PT ;  /* 0x000000050d00780c */ /* 0x000fc80003f25270 */
[----:B------:R-:W-:Y:S02]  /*7d60*/  SEL R2, RZ, 0x1, P1 ;  /* 0x00000001ff027807 */ /* 0x000fe40000800000 */
[----:B------:R-:W-:Y:S02]  /*7d70*/  SEL R13, R13, RZ, P1 ;  /* 0x000000ff0d0d7207 */ /* 0x000fe40000800000 */
[----:B------:R-:W-:-:S03]  /*7d80*/  LOP3.LUT R6, R3, R2, RZ, 0x3c, !PT ;  /* 0x0000000203067212 */ /* 0x000fc600078e3cff */
[----:B------:R-:W-:Y:S01]  /*7d90*/  IMAD R8, R13, 0x8, R0 ;  /* 0x000000080d087824 */ /* 0x000fe200078e0200 */
[----:B------:R-:W-:Y:S01]  /*7da0*/  SHF.L.U32 R5, R6, 0x1f, RZ ;  /* 0x0000001f06057819 */ /* 0x000fe200000006ff */
[----:B0-----:R-:W-:Y:S06]  /*7db0*/  @!P0 BRA `(.L_x_182) ;  /* 0x0000000400008947 */ /* 0x001fec0003800000 */
.L_x_194:
[----:B------:R-:W1:Y:S01]  /*7dc0*/  SYNCS.PHASECHK.TRANS64.TRYWAIT P0, [R8+URZ], R5 ;  /* 0x00000005080075a7 */ /* 0x000e62000800017f */
[----:B------:R-:W-:-:S05]  /*7dd0*/  VIADD R2, R13, 0x1 ;  /* 0x000000010d027836 */ /* 0x000fca0000000000 */
[----:B------:R-:W-:-:S04]  /*7de0*/  ISETP.NE.AND P1, PT, R2, 0x5, PT ;  /* 0x000000050200780c */ /* 0x000fc80003f25270 */
[----:B------:R-:W-:Y:S02]  /*7df0*/  SEL R3, RZ, 0x1, P1 ;  /* 0x00000001ff037807 */ /* 0x000fe40000800000 */
[----:B0-----:R-:W-:Y:S02]  /*7e00*/  SEL R7, R2, RZ, P1 ;  /* 0x000000ff02077207 */ /* 0x001fe40000800000 */
[----:B------:R-:W-:-:S03]  /*7e10*/  LOP3.LUT R6, R6, R3, RZ, 0x3c, !PT ;  /* 0x0000000306067212 */ /* 0x000fc600078e3cff */
[----:B------:R-:W-:Y:S01]  /*7e20*/  IMAD R9, R7, 0x8, R0 ;  /* 0x0000000807097824 */ /* 0x000fe200078e0200 */
[----:B------:R-:W-:Y:S01]  /*7e30*/  SHF.L.U32 R4, R6, 0x1f, RZ ;  /* 0x0000001f06047819 */ /* 0x000fe200000006ff */
[----:B-1----:R-:W-:Y:S06]  /*7e40*/  @!P0 BRA `(.L_x_183) ;  /* 0x0000000000f08947 */ /* 0x002fec0003800000 */
.L_x_195:
[----:B------:R-:W1:Y:S01]  /*7e50*/  SYNCS.PHASECHK.TRANS64.TRYWAIT P0, [R9+URZ], R4 ;  /* 0x00000004090075a7 */ /* 0x000e62000800017f */
[----:B------:R-:W-:-:S05]  /*7e60*/  VIADD R2, R7, 0x1 ;  /* 0x0000000107027836 */ /* 0x000fca0000000000 */
[----:B------:R-:W-:-:S04]  /*7e70*/  ISETP.NE.AND P1, PT, R2, 0x5, PT ;  /* 0x000000050200780c */ /* 0x000fc80003f25270 */
[----:B------:R-:W-:Y:S02]  /*7e80*/  SEL R3, RZ, 0x1, P1 ;  /* 0x00000001ff037807 */ /* 0x000fe40000800000 */
[----:B------:R-:W-:Y:S02]  /*7e90*/  SEL R7, R2, RZ, P1 ;  /* 0x000000ff02077207 */ /* 0x000fe40000800000 */
[----:B------:R-:W-:-:S03]  /*7ea0*/  LOP3.LUT R11, R6, R3, RZ, 0x3c, !PT ;  /* 0x00000003060b7212 */ /* 0x000fc600078e3cff */
[----:B------:R-:W-:Y:S01]  /*7eb0*/  IMAD R6, R7, 0x8, R0 ;  /* 0x0000000807067824 */ /* 0x000fe200078e0200 */
[----:B0-----:R-:W-:Y:S01]  /*7ec0*/  SHF.L.U32 R5, R11, 0x1f, RZ ;  /* 0x0000001f0b057819 */ /* 0x001fe200000006ff */
[----:B-1----:R-:W-:Y:S06]  /*7ed0*/  @!P0 BRA `(.L_x_184) ;  /* 0x0000000000e08947 */ /* 0x002fec0003800000 */
.L_x_196:
[----:B------:R-:W1:Y:S01]  /*7ee0*/  SYNCS.PHASECHK.TRANS64.TRYWAIT P0, [R6+URZ], R5 ;  /* 0x00000005060075a7 */ /* 0x000e62000800017f */
[----:B------:R-:W-:-:S05]  /*7ef0*/  VIADD R2, R7, 0x1 ;  /* 0x0000000107027836 */ /* 0x000fca0000000000 */
[----:B------:R-:W-:-:S04]  /*7f00*/  ISETP.NE.AND P1, PT, R2, 0x5, PT ;  /* 0x000000050200780c */ /* 0x000fc80003f25270 */
[----:B0-----:R-:W-:Y:S02]  /*7f10*/  SEL R4, RZ, 0x1, P1 ;  /* 0x00000001ff047807 */ /* 0x001fe40000800000 */
[----:B------:R-:W-:Y:S02]  /*7f20*/  SEL R3, R2, RZ, P1 ;  /* 0x000000ff02037207 */ /* 0x000fe40000800000 */
[----:B------:R-:W-:Y:S01]  /*7f30*/  LOP3.LUT R4, R11, R4, RZ, 0x3c, !PT ;  /* 0x000000040b047212 */ /* 0x000fe200078e3cff */
[----:B-1----:R-:W-:Y:S06]  /*7f40*/  @!P0 BRA `(.L_x_185) ;  /* 0x0000000000d88947 */ /* 0x002fec0003800000 */
.L_x_197:
[----:B------:R-:W-:Y:S01]  /*7f50*/  IMAD R3, R3, 0x8, R0 ;  /* 0x0000000803037824 */ /* 0x000fe200078e0200 */
[----:B------:R-:W-:-:S07]  /*7f60*/  SHF.L.U32 R0, R4, 0x1f, RZ ;  /* 0x0000001f04007819 */ /* 0x000fce00000006ff */
.L_x_186:
[----:B-1----:R1:W2:Y:S02]  /*7f70*/  SYNCS.PHASECHK.TRANS64.TRYWAIT P0, [R3+URZ], R0 ;  /* 0x00000000030075a7 */ /* 0x0022a4000800017f */
[----:B--2---:R-:W-:Y:S05]  /*7f80*/  @!P0 NANOSLEEP.SYNCS 0x989680 ;  /* 0x009896800000895d */ /* 0x004fea0003900000 */
[----:B------:R-:W2:Y:S02]  /*7f90*/  @!P0 SYNCS.PHASECHK.TRANS64 P0, [R3+URZ], R0 ;  /* 0x00000000030085a7 */ /* 0x000ea4000800007f */
[----:B--2---:R-:W-:Y:S05]  /*7fa0*/  @!P0 BRA `(.L_x_186) ;  /* 0xfffffffc00f08947 */ /* 0x004fea000383ffff */
.L_x_180:
[----:B------:R-:W-:Y:S05]  /*7fb0*/  BSYNC B0 ;  /* 0x0000000000007941 */ /* 0x000fea0003800000 */
.L_x_179:
[----:B------:R-:W-:Y:S05]  /*7fc0*/  EXIT ;  /* 0x000000000000794d */ /* 0x000fea0003800000 */
.L_x_21:
[----:B-1----:R1:W2:Y:S02]  /*7fd0*/  SYNCS.PHASECHK.TRANS64.TRYWAIT P1, [R3+URZ], R0 ;  /* 0x00000000030075a7 */ /* 0x0022a4000802017f */
[----:B--2---:R-:W-:Y:S05]  /*7fe0*/  @!P1 NANOSLEEP.SYNCS 0x989680 ;  /* 0x009896800000995d */ /* 0x004fea0003900000 */
[----:B------:R-:W2:Y:S02]  /*7ff0*/  @!P1 SYNCS.PHASECHK.TRANS64 P1, [R3+URZ], R0 ;  /* 0x00000000030095a7 */ /* 0x000ea4000802007f */
[----:B--2---:R-:W-:Y:S05]  /*8000*/  @!P1 BRA `(.L_x_21) ;  /* 0xfffffffc00f09947 */ /* 0x004fea000383ffff */
[----:B------:R-:W-:Y:S05]  /*8010*/  BRA `(.L_x_20) ;  /* 0xffffff9400ec7947 */ /* 0x000fea000383ffff */
.L_x_26:
[----:B-1----:R1:W2:Y:S02]  /*8020*/  SYNCS.PHASECHK.TRANS64.TRYWAIT P1, [R5+URZ], R4 ;  /* 0x00000004050075a7 */ /* 0x0022a4000802017f */
[----:B--2---:R-:W-:Y:S05]  /*8030*/  @!P1 NANOSLEEP.SYNCS 0x989680 ;  /* 0x009896800000995d */ /* 0x004fea0003900000 */
[----:B------:R-:W2:Y:S02]  /*8040*/  @!P1 SYNCS.PHASECHK.TRANS64 P1, [R5+URZ], R4 ;  /* 0x00000004050095a7 */ /* 0x000ea4000802007f */
[----:B--2---:R-:W-:Y:S05]  /*8050*/  @!P1 BRA `(.L_x_26) ;  /* 0xfffffffc00f09947 */ /* 0x004fea000383ffff */
[----:B------:R-:W-:Y:S05]  /*8060*/  BRA `(.L_x_25) ;  /* 0xffffff9800c87947 */ /* 0x000fea000383ffff */
.L_x_167:
[----:B------:R-:W-:Y:S01]  /*8070*/  BSSY B1, `(.L_x_187) ;  /* 0x0000006000017945 */ /* 0x000fe20003800000 */
[----:B------:R-:W-:-:S07]  /*8080*/  IMAD.MOV.U32 R15, RZ, RZ, -0x1 ;  /* 0xffffffffff0f7424 */ /* 0x000fce00078e00ff */
[----:B------:R-:W-:Y:S05]  /*8090*/  WARPSYNC.COLLECTIVE R15, `(.L_x_188) ;  /* 0x000000000f0c7348 */ /* 0x000fea0003c00000 */
[----:B------:R-:W-:Y:S02]  /*80a0*/  ELECT P6, UR62, PT ;  /* 0x00000000003e782f */ /* 0x000fe400038c0000 */
[----:B------:R-:W-:Y:S01]  /*80b0*/  MOV R14, UR62 ;  /* 0x0000003e000e7c02 */ /* 0x000fe20008000f00 */
[----:B------:R-:W-:Y:S10]  /*80c0*/  ENDCOLLECTIVE ;  /* 0x000000000000791b */ /* 0x000ff40003800000 */
.L_x_188:
[----:B------:R-:W-:Y:S05]  /*80d0*/  BSYNC B1 ;  /* 0x0000000000017941 */ /* 0x000fea0003800000 */
.L_x_187:
[----:B------:R-:W-:Y:S05]  /*80e0*/  BRA `(.L_x_189) ;  /* 0xffffffec00e87947 */ /* 0x000fea000383ffff */
.L_x_170:
[----:B0-----:R0:W1:Y:S02]  /*80f0*/  SYNCS.PHASECHK.TRANS64.TRYWAIT P0, [R21+URZ+0x28], R12 ;  /* 0x0000280c150075a7 */ /* 0x001064000800017f */
[----:B-1----:R-:W-:Y:S05]  /*8100*/  @!P0 NANOSLEEP.SYNCS 0x989680 ;  /* 0x009896800000895d */ /* 0x002fea0003900000 */
[----:B------:R-:W1:Y:S02]  /*8110*/  @!P0 SYNCS.PHASECHK.TRANS64 P0, [R21+URZ+0x28], R12 ;  /* 0x0000280c150085a7 */ /* 0x000e64000800007f */
[----:B-1----:R-:W-:Y:S05]  /*8120*/  @!P0 BRA `(.L_x_170) ;  /* 0xfffffffc00f08947 */ /* 0x002fea000383ffff */
[----:B------:R-:W-:Y:S05]  /*8130*/  BRA `(.L_x_190) ;  /* 0xfffffff000307947 */ /* 0x000fea000383ffff */
.L_x_178:
[----:B------:R-:W-:Y:S01]  /*8140*/  BSSY B0, `(.L_x_191) ;  /* 0x0000006000007945 */ /* 0x000fe20003800000 */
[----:B------:R-:W-:-:S07]  /*8150*/  IMAD.MOV.U32 R15, RZ, RZ, -0x1 ;  /* 0xffffffffff0f7424 */ /* 0x000fce00078e00ff */
[----:B------:R-:W-:Y:S05]  /*8160*/  WARPSYNC.COLLECTIVE R15, `(.L_x_192) ;  /* 0x000000000f0c7348 */ /* 0x000fea0003c00000 */
[----:B------:R-:W-:Y:S02]  /*8170*/  ELECT P6, UR62, PT ;  /* 0x00000000003e782f */ /* 0x000fe400038c0000 */
[----:B------:R-:W-:Y:S01]  /*8180*/  MOV R14, UR62 ;  /* 0x0000003e000e7c02 */ /* 0x000fe20008000f00 */
[----:B------:R-:W-:Y:S10]  /*8190*/  ENDCOLLECTIVE ;  /* 0x000000000000791b */ /* 0x000ff40003800000 */
.L_x_192:
[----:B------:R-:W-:Y:S05]  /*81a0*/  BSYNC B0 ;  /* 0x0000000000007941 */ /* 0x000fea0003800000 */
.L_x_191:
[----:B------:R-:W-:Y:S05]  /*81b0*/  BRA `(.L_x_193) ;  /* 0xfffffff800ac7947 */ /* 0x000fea000383ffff */
.L_x_182:
[----:B0-----:R0:W1:Y:S02]  /*81c0*/  SYNCS.PHASECHK.TRANS64.TRYWAIT P0, [R7+URZ], R4 ;  /* 0x00000004070075a7 */ /* 0x001064000800017f */
[----:B-1----:R-:W-:Y:S05]  /*81d0*/  @!P0 NANOSLEEP.SYNCS 0x989680 ;  /* 0x009896800000895d */ /* 0x002fea0003900000 */
[----:B------:R-:W1:Y:S02]  /*81e0*/  @!P0 SYNCS.PHASECHK.TRANS64 P0, [R7+URZ], R4 ;  /* 0x00000004070085a7 */ /* 0x000e64000800007f */
[----:B-1----:R-:W-:Y:S05]  /*81f0*/  @!P0 BRA `(.L_x_182) ;  /* 0xfffffffc00f08947 */ /* 0x002fea000383ffff */
[----:B------:R-:W-:Y:S05]  /*8200*/  BRA `(.L_x_194) ;  /* 0xfffffff800ec7947 */ /* 0x000fea000383ffff */
.L_x_183:
[----:B0-----:R0:W1:Y:S02]  /*8210*/  SYNCS.PHASECHK.TRANS64.TRYWAIT P0, [R8+URZ], R5 ;  /* 0x00000005080075a7 */ /* 0x001064000800017f */
[----:B-1----:R-:W-:Y:S05]  /*8220*/  @!P0 NANOSLEEP.SYNCS 0x989680 ;  /* 0x009896800000895d */ /* 0x002fea0003900000 */
[----:B------:R-:W1:Y:S02]  /*8230*/  @!P0 SYNCS.PHASECHK.TRANS64 P0, [R8+URZ], R5 ;  /* 0x00000005080085a7 */ /* 0x000e64000800007f */
[----:B-1----:R-:W-:Y:S05]  /*8240*/  @!P0 BRA `(.L_x_183) ;  /* 0xfffffffc00f08947 */ /* 0x002fea000383ffff */
[----:B------:R-:W-:Y:S05]  /*8250*/  BRA `(.L_x_195) ;  /* 0xfffffff800fc7947 */ /* 0x000fea000383ffff */
.L_x_184:
[----:B0-----:R0:W1:Y:S02]  /*8260*/  SYNCS.PHASECHK.TRANS64.TRYWAIT P0, [R9+URZ], R4 ;  /* 0x00000004090075a7 */ /* 0x001064000800017f */
[----:B-1----:R-:W-:Y:S05]  /*8270*/  @!P0 NANOSLEEP.SYNCS 0x989680 ;  /* 0x009896800000895d */ /* 0x002fea0003900000 */
[----:B------:R-:W1:Y:S02]  /*8280*/  @!P0 SYNCS.PHASECHK.TRANS64 P0, [R9+URZ], R4 ;  /* 0x00000004090085a7 */ /* 0x000e64000800007f */
[----:B-1----:R-:W-:Y:S05]  /*8290*/  @!P0 BRA `(.L_x_184) ;  /* 0xfffffffc00f08947 */ /* 0x002fea000383ffff */
[----:B------:R-:W-:Y:S05]  /*82a0*/  BRA `(.L_x_196) ;  /* 0xfffffffc000c7947 */ /* 0x000fea000383ffff */
.L_x_185:
[----:B0-----:R0:W1:Y:S02]  /*82b0*/  SYNCS.PHASECHK.TRANS64.TRYWAIT P0, [R6+URZ], R5 ;  /* 0x00000005060075a7 */ /* 0x001064000800017f */
[----:B-1----:R-:W-:Y:S05]  /*82c0*/  @!P0 NANOSLEEP.SYNCS 0x989680 ;  /* 0x009896800000895d */ /* 0x002fea0003900000 */
[----:B------:R-:W1:Y:S02]  /*82d0*/  @!P0 SYNCS.PHASECHK.TRANS64 P0, [R6+URZ], R5 ;  /* 0x00000005060085a7 */ /* 0x000e64000800007f */
[----:B-1----:R-:W-:Y:S05]  /*82e0*/  @!P0 BRA `(.L_x_185) ;  /* 0xfffffffc00f08947 */ /* 0x002fea000383ffff */
[----:B------:R-:W-:Y:S05]  /*82f0*/  BRA `(.L_x_197) ;  /* 0xfffffffc00147947 */ /* 0x000fea000383ffff */
.L_x_198:
[----:B------:R-:W-:-:S00]  /*8300*/  BRA `(.L_x_198) ;  /* 0xfffffffc00fc7947 */ /* 0x000fc0000383ffff */
[----:B------:R-:W-:-:S00]  /*8310*/  NOP ;  /* 0x0000000000007918 */ /* 0x000fc00000000000 */
        /* <DEDUP_REMOVED lines=14> */
.L_x_199:


//--------------------- .nv.global.init           --------------------------
	.section	.nv.global.init,"aw",@progbits
.nv.global.init:
	.type		$str$22,@object
	.size		$str$22,($str$23 - $str$22)
$str$22:
        /*0000*/ 	.byte	0x6b, 0x5f, 0x74, 0x69, 0x6c, 0x65, 0x5f, 0x63, 0x6f, 0x75, 0x6e, 0x74, 0x20, 0x3e, 0x3d, 0x20
        /*0010*/ 	.byte	0x31, 0x00
	.type		$str$23,@object
	.size		$str$23,(__unnamed_1 - $str$23)
$str$23:
        /*0012*/ 	.byte	0x2f, 0x74, 0x6d, 0x70, 0x2f, 0x63, 0x75, 0x74, 0x6c, 0x61, 0x73, 0x73, 0x5f, 0x73, 0x77, 0x65
        /*0022*/ 	.byte	0x65, 0x70, 0x5f, 0x73, 0x72, 0x63, 0x2f, 0x69, 0x6e, 0x63, 0x6c, 0x75, 0x64, 0x65, 0x2f, 0x63
        /*0032*/ 	.byte	0x75, 0x74, 0x6c, 0x61, 0x73, 0x73, 0x2f, 0x67, 0x65, 0x6d, 0x6d, 0x2f, 0x63, 0x6f, 0x6c, 0x6c
        /*0042*/ 	.byte	0x65, 0x63, 0x74, 0x69, 0x76, 0x65, 0x2f, 0x73, 0x6d, 0x39, 0x30, 0x5f, 0x6d, 0x6d, 0x61, 0x5f
        /*0052*/ 	.byte	0x74, 0x6d, 0x61, 0x5f, 0x67, 0x6d, 0x6d, 0x61, 0x5f, 0x73, 0x73, 0x5f, 0x77, 0x61, 0x72, 0x70
        /*0062*/ 	.byte	0x73, 0x70, 0x65, 0x63, 0x69, 0x61, 0x6c, 0x69, 0x7a, 0x65, 0x64, 0x2e, 0x68, 0x70, 0x70, 0x00
	.type		__unnamed_1,@object
	.size		__unnamed_1,(.L_0 - __unnamed_1)
__unnamed_1:
        /*0072*/ 	.byte	0x76, 0x6f, 0x69, 0x64, 0x20, 0x63, 0x75, 0x74, 0x6c, 0x61, 0x73, 0x73, 0x3a, 0x3a, 0x67, 0x65
        /* <DEDUP_REMOVED lines=181> */
.L_0:


//--------------------- .nv.shared._ZN7cutlass13device_kernelINS_4gemm6kernel13GemmUniversalIN4cute5tupleIJiiiiEEENS1_10collective13CollectiveMmaINS1_34MainloopSm90TmaGmmaWarpSpecializedILi5ENS5_IJNS4_1CILi2EEENSA_ILi4EEENSA_ILi1EEEEEENS1_35KernelTmaWarpSpecializedCooperativeEEENS5_IJNSA_ILi128EEESH_NSA_ILi64EEEEEENS_6half_tENS5_IJlSD_lEEESK_NS5_IJSD_llEEENS4_8TiledMMAINS4_8MMA_AtomIJNS4_4SM904GMMA26MMA_64x128x16_F32F16F16_SSILNSQ_5MajorE0ELSS_1ELNSQ_7ScaleInE1ELST_1EEEEEENS4_6LayoutINS5_IJSB_SD_SD_EEENS5_IJSD_NSA_ILi0EEESY_EEEEENS5_IJNS4_10UnderscoreES11_S11_EEEEENS4_23SM90_TMA_LOAD_MULTICASTENS4_14ComposedLayoutINS4_7SwizzleILi3ELi4ELi3EEENS4_18smem_ptr_flag_bitsILi16EEENSW_INS5_IJNSA_ILi8EEESI_EEENS5_IJSI_SD_EEEEEEEvNS4_8identityES14_NS15_IS17_S19_NSW_INS5_IJSI_S1A_EEENS5_IJSD_SI_EEEEEEEvS1F_EENS_8epilogue10collective6detail29Sm90TmaWarpSpecializedAdapterINS1M_15DefaultEpilogueISK_SL_SL_NS1L_6thread17LinearCombinationISK_Li1EffLNS1Q_9ScaleType4KindE0ELNS_15FloatRoundStyleE2ESK_EENS1_15EpilogueDefaultEEEEEvvEEEEvNT_6ParamsE --------------------------
	.section	.nv.shared._ZN7cutlass13device_kernelINS_4gemm6kernel13GemmUniversalIN4cute5tupleIJiiiiEEENS1_10collective13CollectiveMmaINS1_34MainloopSm90TmaGmmaWarpSpecializedILi5ENS5_IJNS4_1CILi2EEENSA_ILi4EEENSA_ILi1EEEEEENS1_35KernelTmaWarpSpecializedCooperativeEEENS5_IJNSA_ILi128EEESH_NSA_ILi64EEEEEENS_6half_tENS5_IJlSD_lEEESK_NS5_IJSD_llEEENS4_8TiledMMAINS4_8MMA_AtomIJNS4_4SM904GMMA26MMA_64x128x16_F32F16F16_SSILNSQ_5MajorE0ELSS_1ELNSQ_7ScaleInE1ELST_1EEEEEENS4_6LayoutINS5_IJSB_SD_SD_EEENS5_IJSD_NSA_ILi0EEESY_EEEEENS5_IJNS4_10UnderscoreES11_S11_EEEEENS4_23SM90_TMA_LOAD_MULTICASTENS4_14ComposedLayoutINS4_7SwizzleILi3ELi4ELi3EEENS4_18smem_ptr_flag_bitsILi16EEENSW_INS5_IJNSA_ILi8EEESI_EEENS5_IJSI_SD_EEEEEEEvNS4_8identityES14_NS15_IS17_S19_NSW_INS5_IJSI_S1A_EEENS5_IJSD_SI_EEEEEEEvS1F_EENS_8epilogue10collective6detail29Sm90TmaWarpSpecializedAdapterINS1M_15DefaultEpilogueISK_SL_SL_NS1L_6thread17LinearCombinationISK_Li1EffLNS1Q_9ScaleType4KindE0ELNS_15FloatRoundStyleE2ESK_EENS1_15EpilogueDefaultEEEEEvvEEEEvNT_6ParamsE,"aw",@nobits
	.sectionflags	@""
	.align	16
	.zero		1024


//--------------------- .nv.shared.reserved.0     --------------------------
	.section	.nv.shared.reserved.0,"aw",@nobits
	.weak		__nv_reservedSMEM_offset_0_alias
	.size		__nv_reservedSMEM_offset_0_alias, 0, 0
	.other		__nv_reservedSMEM_offset_0_alias,@"STO_CUDA_RESERVED_SHARED STV_DEFAULT"
__nv_reservedSMEM_offset_0_alias:
	.zero		0


//--------------------- .nv.global                --------------------------
	.section	.nv.global,"aw",@nobits
.nv.global:
	.type		_ZN40_INTERNAL_5c6bc24e_4_k_cu_b398a0c6_270884cute1_E,@object
	.size		_ZN40_INTERNAL_5c6bc24e_4_k_cu_b398a0c6_270884cute1_E,(_ZN40_INTERNAL_5c6bc24e_4_k_cu_b398a0c6_270884cuda3std3__45__cpo6cbeginE - _ZN40_INTERNAL_5c6bc24e_4_k_cu_b398a0c6_270884cute1_E)
_ZN40_INTERNAL_5c6bc24e_4_k_cu_b398a0c6_270884cute1_E:
	.zero		1
	.type		_ZN40_INTERNAL_5c6bc24e_4_k_cu_b398a0c6_270884cuda3std3__45__cpo6cbeginE,@object
	.size		_ZN40_INTERNAL_5c6bc24e_4_k_cu_b398a0c6_270884cuda3std3__45__cpo6cbeginE,(_ZN40_INTERNAL_5c6bc24e_4_k_cu_b398a0c6_270884cuda3std3__48in_placeE - _ZN40_INTERNAL_5c6bc24e_4_k_cu_b398a0c6_270884cuda3std3__45__cpo6cbeginE)
_ZN40_INTERNAL_5c6bc24e_4_k_cu_b398a0c6_270884cuda3std3__45__cpo6cbeginE:
	.zero		1
	.type		_ZN40_INTERNAL_5c6bc24e_4_k_cu_b398a0c6_270884cuda3std3__48in_placeE,@object
	.size		_ZN40_INTERNAL_5c6bc24e_4_k_cu_b398a0c6_270884cuda3std3__48in_placeE,(_ZN40_INTERNAL_5c6bc24e_4_k_cu_b398a0c6_270884cuda3std6ranges3__45__cpo9iter_moveE - _ZN40_INTERNAL_5c6bc24e_4_k_cu_b398a0c6_270884cuda3std3__48in_placeE)
_ZN40_INTERNAL_5c6bc24e_4_k_cu_b398a0c6_270884cuda3std3__48in_placeE:
	.zero		1
	.type		_ZN40_INTERNAL_5c6bc24e_4_k_cu_b398a0c6_270884cuda3std6ranges3__45__cpo9iter_moveE,@object
	.size		_ZN40_INTERNAL_5c6bc24e_4_k_cu_b398a0c6_270884cuda3std6ranges3__45__cpo9iter_moveE,(_ZN40_INTERNAL_5c6bc24e_4_k_cu_b398a0c6_270884cuda3std3__45__cpo5beginE - _ZN40_INTERNAL_5c6bc24e_4_k_cu_b398a0c6_270884cuda3std6ranges3__45__cpo9iter_moveE)
_ZN40_INTERNAL_5c6bc24e_4_k_cu_b398a0c6_270884cuda3std6ranges3__45__cpo9iter_moveE:
	.zero		1
	.type		_ZN40_INTERNAL_5c6bc24e_4_k_cu_b398a0c6_270884cuda3std3__45__cpo5beginE,@object
	.size		_ZN40_INTERNAL_5c6bc24e_4_k_cu_b398a0c6_270884cuda3std3__45__cpo5beginE,(_ZN40_INTERNAL_5c6bc24e_4_k_cu_b398a0c6_270884cuda3std3__442_GLOBAL__N__5c6bc24e_4_k_cu_b398a0c6_270886ignoreE - _ZN40_INTERNAL_5c6bc24e_4_k_cu_b398a0c6_270884cuda3std3__45__cpo5beginE)
_ZN40_INTERNAL_5c6bc24e_4_k_cu_b398a0c6_270884cuda3std3__45__cpo5beginE:
	.zero		1
	.type		_ZN40_INTERNAL_5c6bc24e_4_k_cu_b398a0c6_270884cuda3std3__442_GLOBAL__N__5c6bc24e_4_k_cu_b398a0c6_270886ignoreE,@object
	.size		_ZN40_INTERNAL_5c6bc24e_4_k_cu_b398a0c6_270884cuda3std3__442_GLOBAL__N__5c6bc24e_4_k_cu_b398a0c6_270886ignoreE,(_ZN40_INTERNAL_5c6bc24e_4_k_cu_b398a0c6_270884cute7productE - _ZN40_INTERNAL_5c6bc24e_4_k_cu_b398a0c6_270884cuda3std3__442_GLOBAL__N__5c6bc24e_4_k_cu_b398a0c6_270886ignoreE)
_ZN40_INTERNAL_5c6bc24e_4_k_cu_b398a0c6_270884cuda3std3__442_GLOBAL__N__5c6bc24e_4_k_cu_b398a0c6_270886ignoreE:
	.zero		1
	.type		_ZN40_INTERNAL_5c6bc24e_4_k_cu_b398a0c6_270884cute7productE,@object
	.size		_ZN40_INTERNAL_5c6bc24e_4_k_cu_b398a0c6_270884cute7productE,(_ZN40_INTERNAL_5c6bc24e_4_k_cu_b398a0c6_270884cuda3std3__45__cpo3endE - _ZN40_INTERNAL_5c6bc24e_4_k_cu_b398a0c6_270884cute7productE)
_ZN40_INTERNAL_5c6bc24e_4_k_cu_b398a0c6_270884cute7productE:
	.zero		1
	.type		_ZN40_INTERNAL_5c6bc24e_4_k_cu_b398a0c6_270884cuda3std3__45__cpo3endE,@object
	.size		_ZN40_INTERNAL_5c6bc24e_4_k_cu_b398a0c6_270884cuda3std3__45__cpo3endE,(_ZN40_INTERNAL_5c6bc24e_4_k_cu_b398a0c6_270884cuda3std3__419piecewise_constructE - _ZN40_INTERNAL_5c6bc24e_4_k_cu_b398a0c6_270884cuda3std3__45__cpo3endE)
_ZN40_INTERNAL_5c6bc24e_4_k_cu_b398a0c6_270884cuda3std3__45__cpo3endE:
	.zero		1
	.type		_ZN40_INTERNAL_5c6bc24e_4_k_cu_b398a0c6_270884cuda3std3__419piecewise_constructE,@object
	.size		_ZN40_INTERNAL_5c6bc24e_4_k_cu_b398a0c6_270884cuda3std3__419piecewise_constructE,(_ZN40_INTERNAL_5c6bc24e_4_k_cu_b398a0c6_270884cuda3std3__45__cpo4cendE - _ZN40_INTERNAL_5c6bc24e_4_k_cu_b398a0c6_270884cuda3std3__419piecewise_constructE)
_ZN40_INTERNAL_5c6bc24e_4_k_cu_b398a0c6_270884cuda3std3__419piecewise_constructE:
	.zero		1
	.type		_ZN40_INTERNAL_5c6bc24e_4_k_cu_b398a0c6_270884cuda3std3__45__cpo4cendE,@object
	.size		_ZN40_INTERNAL_5c6bc24e_4_k_cu_b398a0c6_270884cuda3std3__45__cpo4cendE,(_ZN40_INTERNAL_5c6bc24e_4_k_cu_b398a0c6_270884cuda3std6ranges3__45__cpo4swapE - _ZN40_INTERNAL_5c6bc24e_4_k_cu_b398a0c6_270884cuda3std3__45__cpo4cendE)
_ZN40_INTERNAL_5c6bc24e_4_k_cu_b398a0c6_270884cuda3std3__45__cpo4cendE:
	.zero		1
	.type		_ZN40_INTERNAL_5c6bc24e_4_k_cu_b398a0c6_270884cuda3std6ranges3__45__cpo4swapE,@object
	.size		_ZN40_INTERNAL_5c6bc24e_4_k_cu_b398a0c6_270884cuda3std6ranges3__45__cpo4swapE,(.L_8 - _ZN40_INTERNAL_5c6bc24e_4_k_cu_b398a0c6_270884cuda3std6ranges3__45__cpo4swapE)
_ZN40_INTERNAL_5c6bc24e_4_k_cu_b398a0c6_270884cuda3std6ranges3__45__cpo4swapE:
	.zero		1
.L_8:


//--------------------- .nv.constant0._ZN7cutlass13device_kernelINS_4gemm6kernel13GemmUniversalIN4cute5tupleIJiiiiEEENS1_10collective13CollectiveMmaINS1_34MainloopSm90TmaGmmaWarpSpecializedILi5ENS5_IJNS4_1CILi2EEENSA_ILi4EEENSA_ILi1EEEEEENS1_35KernelTmaWarpSpecializedCooperativeEEENS5_IJNSA_ILi128EEESH_NSA_ILi64EEEEEENS_6half_tENS5_IJlSD_lEEESK_NS5_IJSD_llEEENS4_8TiledMMAINS4_8MMA_AtomIJNS4_4SM904GMMA26MMA_64x128x16_F32F16F16_SSILNSQ_5MajorE0ELSS_1ELNSQ_7ScaleInE1ELST_1EEEEEENS4_6LayoutINS5_IJSB_SD_SD_EEENS5_IJSD_NSA_ILi0EEESY_EEEEENS5_IJNS4_10UnderscoreES11_S11_EEEEENS4_23SM90_TMA_LOAD_MULTICASTENS4_14ComposedLayoutINS4_7SwizzleILi3ELi4ELi3EEENS4_18smem_ptr_flag_bitsILi16EEENSW_INS5_IJNSA_ILi8EEESI_EEENS5_IJSI_SD_EEEEEEEvNS4_8identityES14_NS15_IS17_S19_NSW_INS5_IJSI_S1A_EEENS5_IJSD_SI_EEEEEEEvS1F_EENS_8epilogue10collective6detail29Sm90TmaWarpSpecializedAdapterINS1M_15DefaultEpilogueISK_SL_SL_NS1L_6thread17LinearCombinationISK_Li1EffLNS1Q_9ScaleType4KindE0ELNS_15FloatRoundStyleE2ESK_EENS1_15EpilogueDefaultEEEEEvvEEEEvNT_6ParamsE --------------------------
	.section	.nv.constant0._ZN7cutlass13device_kernelINS_4gemm6kernel13GemmUniversalIN4cute5tupleIJiiiiEEENS1_10collective13CollectiveMmaINS1_34MainloopSm90TmaGmmaWarpSpecializedILi5ENS5_IJNS4_1CILi2EEENSA_ILi4EEENSA_ILi1EEEEEENS1_35KernelTmaWarpSpecializedCooperativeEEENS5_IJNSA_ILi128EEESH_NSA_ILi64EEEEEENS_6half_tENS5_IJlSD_lEEESK_NS5_IJSD_llEEENS4_8TiledMMAINS4_8MMA_AtomIJNS4_4SM904GMMA26MMA_64x128x16_F32F16F16_SSILNSQ_5MajorE0ELSS_1ELNSQ_7ScaleInE1ELST_1EEEEEENS4_6LayoutINS5_IJSB_SD_SD_EEENS5_IJSD_NSA_ILi0EEESY_EEEEENS5_IJNS4_10UnderscoreES11_S11_EEEEENS4_23SM90_TMA_LOAD_MULTICASTENS4_14ComposedLayoutINS4_7SwizzleILi3ELi4ELi3EEENS4_18smem_ptr_flag_bitsILi16EEENSW_INS5_IJNSA_ILi8EEESI_EEENS5_IJSI_SD_EEEEEEEvNS4_8identityES14_NS15_IS17_S19_NSW_INS5_IJSI_S1A_EEENS5_IJSD_SI_EEEEEEEvS1F_EENS_8epilogue10collective6detail29Sm90TmaWarpSpecializedAdapterINS1M_15DefaultEpilogueISK_SL_SL_NS1L_6thread17LinearCombinationISK_Li1EffLNS1Q_9ScaleType4KindE0ELNS_15FloatRoundStyleE2ESK_EENS1_15EpilogueDefaultEEEEEvvEEEEvNT_6ParamsE,"a",@progbits
	.sectionflags	@""
	.align	4
.nv.constant0._ZN7cutlass13device_kernelINS_4gemm6kernel13GemmUniversalIN4cute5tupleIJiiiiEEENS1_10collective13CollectiveMmaINS1_34MainloopSm90TmaGmmaWarpSpecializedILi5ENS5_IJNS4_1CILi2EEENSA_ILi4EEENSA_ILi1EEEEEENS1_35KernelTmaWarpSpecializedCooperativeEEENS5_IJNSA_ILi128EEESH_NSA_ILi64EEEEEENS_6half_tENS5_IJlSD_lEEESK_NS5_IJSD_llEEENS4_8TiledMMAINS4_8MMA_AtomIJNS4_4SM904GMMA26MMA_64x128x16_F32F16F16_SSILNSQ_5MajorE0ELSS_1ELNSQ_7ScaleInE1ELST_1EEEEEENS4_6LayoutINS5_IJSB_SD_SD_EEENS5_IJSD_NSA_ILi0EEESY_EEEEENS5_IJNS4_10UnderscoreES11_S11_EEEEENS4_23SM90_TMA_LOAD_MULTICASTENS4_14ComposedLayoutINS4_7SwizzleILi3ELi4ELi3EEENS4_18smem_ptr_flag_bitsILi16EEENSW_INS5_IJNSA_ILi8EEESI_EEENS5_IJSI_SD_EEEEEEEvNS4_8identityES14_NS15_IS17_S19_NSW_INS5_IJSI_S1A_EEENS5_IJSD_SI_EEEEEEEvS1F_EENS_8epilogue10collective6detail29Sm90TmaWarpSpecializedAdapterINS1M_15DefaultEpilogueISK_SL_SL_NS1L_6thread17LinearCombinationISK_Li1EffLNS1Q_9ScaleType4KindE0ELNS_15FloatRoundStyleE2ESK_EENS1_15EpilogueDefaultEEEEEvvEEEEvNT_6ParamsE:
	.zero		1664


//--------------------- SYMBOLS --------------------------

	.type		.nv.reservedSmem.offset0,@object
	.size		.nv.reservedSmem.offset0,0x4
	.type		__assertfail,@function
